// auto-generated by cutlass_sweep.gemm — config: {"arch": "sm_100", "cluster_m": 2, "cluster_n": 1, "dtype": "fp16", "stages": 4, "tile_k": 64, "tile_m": 128, "tile_n": 64}
#include "cutlass/cutlass.h"
#include "cutlass/gemm/collective/collective_builder.hpp"
#include "cutlass/gemm/device/gemm_universal_adapter.h"
#include "cutlass/gemm/kernel/gemm_universal.hpp"
#include "cutlass/epilogue/collective/collective_builder.hpp"

using ElemA = cutlass::half_t;
using ElemB = cutlass::half_t;
using ElemCD = cutlass::half_t;
using Acc  = float;
using TileShape    = cute::Shape<cute::_128, cute::_64, cute::_64>;
using ClusterShape = cute::Shape<cute::_2, cute::_1, cute::_1>;

using CollectiveEpilogue = typename cutlass::epilogue::collective::CollectiveBuilder<
    cutlass::arch::Sm100, cutlass::arch::OpClassTensorOp,
    TileShape, ClusterShape,
    cutlass::epilogue::collective::EpilogueTileAuto,
    Acc, Acc,
    ElemCD, cutlass::layout::RowMajor, 128 / cutlass::sizeof_bits<ElemCD>::value,
    ElemCD, cutlass::layout::RowMajor, 128 / cutlass::sizeof_bits<ElemCD>::value,
    cutlass::epilogue::collective::EpilogueScheduleAuto
  >::CollectiveOp;

using CollectiveMainloop = typename cutlass::gemm::collective::CollectiveBuilder<
    cutlass::arch::Sm100, cutlass::arch::OpClassTensorOp,
    ElemA, cutlass::layout::RowMajor, 128 / cutlass::sizeof_bits<ElemA>::value,
    ElemB, cutlass::layout::ColumnMajor, 128 / cutlass::sizeof_bits<ElemB>::value,
    Acc,
    TileShape, ClusterShape,
    cutlass::gemm::collective::StageCount<4>,
    cutlass::gemm::collective::KernelScheduleAuto
  >::CollectiveOp;

using GemmKernel = cutlass::gemm::kernel::GemmUniversal<
    cute::Shape<int,int,int,int>,
    CollectiveMainloop,
    CollectiveEpilogue
>;
using Gemm = cutlass::gemm::device::GemmUniversalAdapter<GemmKernel>;

// Force the device kernel symbol into the cubin without needing a host main.
auto* _anchor = &cutlass::device_kernel<GemmKernel>;


// ===== COMPILED SASS (sm_100a) =====

	.target	sm_100a

	.elftype	@"ET_EXEC"


//--------------------- .note.nv.tkinfo           --------------------------
	.section	.note.nv.tkinfo,"",@"SHT_NOTE"
	.sectionflags	@"SHF_NOTE_NV_TKINFO"
	.tkinfo
        /*0018*/ 	.word	0x00000002
        /*0030*/ 	.string	""
        /*0030*/ 	.string	"ptxas"
        /*0030*/ 	.string	"Cuda compilation tools, release 13.0, V13.0.88"
        /*0030*/ 	.string	"Build cuda_13.0.r13.0/compiler.36424714_0"
        /*0030*/ 	.string	"-arch sm_100a -m 64 "



//--------------------- .note.nv.cuinfo           --------------------------
	.section	.note.nv.cuinfo,"",@"SHT_NOTE"
	.sectionflags	@"SHF_NOTE_NV_CUINFO"
        /*0018*/ 	.short	0x0002
        /*001a*/ 	.short	0x0064
        /*001c*/ 	.short	0x0082
	.zero		2


//--------------------- .nv.info                  --------------------------
	.section	.nv.info,"",@"SHT_CUDA_INFO"
	.align	4


	//----- nvinfo : EIATTR_REGCOUNT
	.align		4
        /*0000*/ 	.byte	0x04, 0x2f
        /*0002*/ 	.short	(.L_19 - .L_18)
	.align		4
.L_18:
        /*0004*/ 	.word	index@(_ZN7cutlass13device_kernelINS_4gemm6kernel13GemmUniversalIN4cute5tupleIJiiiiEEENS1_10collective13CollectiveMmaINS1_35MainloopSm100TmaUmmaWarpSpecializedILi4ELi2ELi4ENS5_IJNS4_1CILi2EEENSA_ILi1EEESC_EEEEENS5_IJNSA_ILi128EEENSA_ILi64EEESG_EEENS_6half_tENS5_IJlSC_lEEESI_SJ_NS4_8TiledMMAINS4_8MMA_AtomIJNS4_26SM100_MMA_F16BF16_2x1SM_SSISI_SI_fLi128ELi64ELNS4_4UMMA5MajorE0ELSO_0ELNSN_7ScaleInE0ELSP_0EEEEEENS4_6LayoutINS5_IJSC_SC_SC_EEENS5_IJNSA_ILi0EEESU_SU_EEEEENS5_IJNS4_10UnderscoreESX_SX_EEEEENS4_18SM100_TMA_2SM_LOADENS4_14ComposedLayoutINS4_7SwizzleILi3ELi4ELi3EEENS4_18smem_ptr_flag_bitsILi16EEENSS_INS5_IJNSA_ILi8EEESG_EEENS5_IJSG_SC_EEEEEEEvNS4_8identityES10_S1A_vS1B_EENS_8epilogue10collective18CollectiveEpilogueINS1D_23Sm100TmaWarpSpecializedILi3ELi2ELi16ELb1ELb0EEEJNS5_IJSG_SG_SG_EEENS5_IJNSS_ISG_SC_EENSS_INS5_IJNSA_ILi16EEESB_EEENS5_IJSC_NSA_ILi32EEEEEEEEEEESI_SJ_SI_SJ_NS1D_6fusion15FusionCallbacksIS1H_NS1Q_17LinearCombinationISI_fSI_fLNS_15FloatRoundStyleE2EEES1I_S1P_JEEENS4_5SM1004TMEM4LOAD26SM100_TMEM_LOAD_32dp32b16xENS4_13SM90_TMA_LOADENS11_INS12_ILi1ELi4ELi3EEES15_NSS_INS5_IJS16_S1K_EEENS5_IJS1K_SC_EEEEEEENS4_39AutoVectorizingCopyWithAssumedAlignmentILi128EEENS4_14SM90_TMA_STOREES25_S27_S27_EEEvvEEEEvNT_6ParamsE)
        /*0008*/ 	.word	0x00000059


	//----- nvinfo : EIATTR_FRAME_SIZE
	.align		4
.L_19:
        /*000c*/ 	.byte	0x04, 0x11
        /*000e*/ 	.short	(.L_21 - .L_20)
	.align		4
.L_20:
        /*0010*/ 	.word	index@($__internal_2_$__cuda_sm10x_tcgen05_guardrail_trap_unallocated_columns_being_dealloced)
        /*0014*/ 	.word	0x00000000


	//----- nvinfo : EIATTR_FRAME_SIZE
	.align		4
.L_21:
        /*0018*/ 	.byte	0x04, 0x11
        /*001a*/ 	.short	(.L_23 - .L_22)
	.align		4
.L_22:
        /*001c*/ 	.word	index@($__internal_1_$__cuda_sm10x_tcgen05_guardrail_trap_phase_invalid_during_alloc)
        /*0020*/ 	.word	0x00000000


	//----- nvinfo : EIATTR_FRAME_SIZE
	.align		4
.L_23:
        /*0024*/ 	.byte	0x04, 0x11
        /*0026*/ 	.short	(.L_25 - .L_24)
	.align		4
.L_24:
        /*0028*/ 	.word	index@($__internal_0_$__cuda_sm10x_tcgen05_guardrail_trap_col_being_dealloced_not_returned_by_alloc)
        /*002c*/ 	.word	0x00000000


	//----- nvinfo : EIATTR_FRAME_SIZE
	.align		4
.L_25:
        /*0030*/ 	.byte	0x04, 0x11
        /*0032*/ 	.short	(.L_27 - .L_26)
	.align		4
.L_26:
        /*0034*/ 	.word	index@(_ZN7cutlass13device_kernelINS_4gemm6kernel13GemmUniversalIN4cute5tupleIJiiiiEEENS1_10collective13CollectiveMmaINS1_35MainloopSm100TmaUmmaWarpSpecializedILi4ELi2ELi4ENS5_IJNS4_1CILi2EEENSA_ILi1EEESC_EEEEENS5_IJNSA_ILi128EEENSA_ILi64EEESG_EEENS_6half_tENS5_IJlSC_lEEESI_SJ_NS4_8TiledMMAINS4_8MMA_AtomIJNS4_26SM100_MMA_F16BF16_2x1SM_SSISI_SI_fLi128ELi64ELNS4_4UMMA5MajorE0ELSO_0ELNSN_7ScaleInE0ELSP_0EEEEEENS4_6LayoutINS5_IJSC_SC_SC_EEENS5_IJNSA_ILi0EEESU_SU_EEEEENS5_IJNS4_10UnderscoreESX_SX_EEEEENS4_18SM100_TMA_2SM_LOADENS4_14ComposedLayoutINS4_7SwizzleILi3ELi4ELi3EEENS4_18smem_ptr_flag_bitsILi16EEENSS_INS5_IJNSA_ILi8EEESG_EEENS5_IJSG_SC_EEEEEEEvNS4_8identityES10_S1A_vS1B_EENS_8epilogue10collective18CollectiveEpilogueINS1D_23Sm100TmaWarpSpecializedILi3ELi2ELi16ELb1ELb0EEEJNS5_IJSG_SG_SG_EEENS5_IJNSS_ISG_SC_EENSS_INS5_IJNSA_ILi16EEESB_EEENS5_IJSC_NSA_ILi32EEEEEEEEEEESI_SJ_SI_SJ_NS1D_6fusion15FusionCallbacksIS1H_NS1Q_17LinearCombinationISI_fSI_fLNS_15FloatRoundStyleE2EEES1I_S1P_JEEENS4_5SM1004TMEM4LOAD26SM100_TMEM_LOAD_32dp32b16xENS4_13SM90_TMA_LOADENS11_INS12_ILi1ELi4ELi3EEES15_NSS_INS5_IJS16_S1K_EEENS5_IJS1K_SC_EEEEEEENS4_39AutoVectorizingCopyWithAssumedAlignmentILi128EEENS4_14SM90_TMA_STOREES25_S27_S27_EEEvvEEEEvNT_6ParamsE)
        /*0038*/ 	.word	0x00000000


	//----- nvinfo : EIATTR_MIN_STACK_SIZE
	.align		4
.L_27:
        /*003c*/ 	.byte	0x04, 0x12
        /*003e*/ 	.short	(.L_29 - .L_28)
	.align		4
.L_28:
        /*0040*/ 	.word	index@(_ZN7cutlass13device_kernelINS_4gemm6kernel13GemmUniversalIN4cute5tupleIJiiiiEEENS1_10collective13CollectiveMmaINS1_35MainloopSm100TmaUmmaWarpSpecializedILi4ELi2ELi4ENS5_IJNS4_1CILi2EEENSA_ILi1EEESC_EEEEENS5_IJNSA_ILi128EEENSA_ILi64EEESG_EEENS_6half_tENS5_IJlSC_lEEESI_SJ_NS4_8TiledMMAINS4_8MMA_AtomIJNS4_26SM100_MMA_F16BF16_2x1SM_SSISI_SI_fLi128ELi64ELNS4_4UMMA5MajorE0ELSO_0ELNSN_7ScaleInE0ELSP_0EEEEEENS4_6LayoutINS5_IJSC_SC_SC_EEENS5_IJNSA_ILi0EEESU_SU_EEEEENS5_IJNS4_10UnderscoreESX_SX_EEEEENS4_18SM100_TMA_2SM_LOADENS4_14ComposedLayoutINS4_7SwizzleILi3ELi4ELi3EEENS4_18smem_ptr_flag_bitsILi16EEENSS_INS5_IJNSA_ILi8EEESG_EEENS5_IJSG_SC_EEEEEEEvNS4_8identityES10_S1A_vS1B_EENS_8epilogue10collective18CollectiveEpilogueINS1D_23Sm100TmaWarpSpecializedILi3ELi2ELi16ELb1ELb0EEEJNS5_IJSG_SG_SG_EEENS5_IJNSS_ISG_SC_EENSS_INS5_IJNSA_ILi16EEESB_EEENS5_IJSC_NSA_ILi32EEEEEEEEEEESI_SJ_SI_SJ_NS1D_6fusion15FusionCallbacksIS1H_NS1Q_17LinearCombinationISI_fSI_fLNS_15FloatRoundStyleE2EEES1I_S1P_JEEENS4_5SM1004TMEM4LOAD26SM100_TMEM_LOAD_32dp32b16xENS4_13SM90_TMA_LOADENS11_INS12_ILi1ELi4ELi3EEES15_NSS_INS5_IJS16_S1K_EEENS5_IJS1K_SC_EEEEEEENS4_39AutoVectorizingCopyWithAssumedAlignmentILi128EEENS4_14SM90_TMA_STOREES25_S27_S27_EEEvvEEEEvNT_6ParamsE)
        /*0044*/ 	.word	0x00000000
.L_29:


//--------------------- .nv.compat                --------------------------
	.section	.nv.compat,"",@"SHT_CUDA_COMPAT_INFO"
	.align	4
        /*0000*/ 	.byte	0x02, 0x09, 0x01, 0x00, 0x02, 0x02, 0x02, 0x00, 0x02, 0x05, 0x05, 0x00, 0x03, 0x07, 0x01, 0x01
        /*0010*/ 	.byte	0x02, 0x03, 0x01, 0x00, 0x02, 0x06, 0x01, 0x00, 0x04, 0x0b, 0x08, 0x00, 0x09, 0x00, 0x00, 0x00
        /*0020*/ 	.byte	0x00, 0x00, 0x00, 0x00


//--------------------- .nv.info._ZN7cutlass13device_kernelINS_4gemm6kernel13GemmUniversalIN4cute5tupleIJiiiiEEENS1_10collective13CollectiveMmaINS1_35MainloopSm100TmaUmmaWarpSpecializedILi4ELi2ELi4ENS5_IJNS4_1CILi2EEENSA_ILi1EEESC_EEEEENS5_IJNSA_ILi128EEENSA_ILi64EEESG_EEENS_6half_tENS5_IJlSC_lEEESI_SJ_NS4_8TiledMMAINS4_8MMA_AtomIJNS4_26SM100_MMA_F16BF16_2x1SM_SSISI_SI_fLi128ELi64ELNS4_4UMMA5MajorE0ELSO_0ELNSN_7ScaleInE0ELSP_0EEEEEENS4_6LayoutINS5_IJSC_SC_SC_EEENS5_IJNSA_ILi0EEESU_SU_EEEEENS5_IJNS4_10UnderscoreESX_SX_EEEEENS4_18SM100_TMA_2SM_LOADENS4_14ComposedLayoutINS4_7SwizzleILi3ELi4ELi3EEENS4_18smem_ptr_flag_bitsILi16EEENSS_INS5_IJNSA_ILi8EEESG_EEENS5_IJSG_SC_EEEEEEEvNS4_8identityES10_S1A_vS1B_EENS_8epilogue10collective18CollectiveEpilogueINS1D_23Sm100TmaWarpSpecializedILi3ELi2ELi16ELb1ELb0EEEJNS5_IJSG_SG_SG_EEENS5_IJNSS_ISG_SC_EENSS_INS5_IJNSA_ILi16EEESB_EEENS5_IJSC_NSA_ILi32EEEEEEEEEEESI_SJ_SI_SJ_NS1D_6fusion15FusionCallbacksIS1H_NS1Q_17LinearCombinationISI_fSI_fLNS_15FloatRoundStyleE2EEES1I_S1P_JEEENS4_5SM1004TMEM4LOAD26SM100_TMEM_LOAD_32dp32b16xENS4_13SM90_TMA_LOADENS11_INS12_ILi1ELi4ELi3EEES15_NSS_INS5_IJS16_S1K_EEENS5_IJS1K_SC_EEEEEEENS4_39AutoVectorizingCopyWithAssumedAlignmentILi128EEENS4_14SM90_TMA_STOREES25_S27_S27_EEEvvEEEEvNT_6ParamsE --------------------------
	.section	.nv.info._ZN7cutlass13device_kernelINS_4gemm6kernel13GemmUniversalIN4cute5tupleIJiiiiEEENS1_10collective13CollectiveMmaINS1_35MainloopSm100TmaUmmaWarpSpecializedILi4ELi2ELi4ENS5_IJNS4_1CILi2EEENSA_ILi1EEESC_EEEEENS5_IJNSA_ILi128EEENSA_ILi64EEESG_EEENS_6half_tENS5_IJlSC_lEEESI_SJ_NS4_8TiledMMAINS4_8MMA_AtomIJNS4_26SM100_MMA_F16BF16_2x1SM_SSISI_SI_fLi128ELi64ELNS4_4UMMA5MajorE0ELSO_0ELNSN_7ScaleInE0ELSP_0EEEEEENS4_6LayoutINS5_IJSC_SC_SC_EEENS5_IJNSA_ILi0EEESU_SU_EEEEENS5_IJNS4_10UnderscoreESX_SX_EEEEENS4_18SM100_TMA_2SM_LOADENS4_14ComposedLayoutINS4_7SwizzleILi3ELi4ELi3EEENS4_18smem_ptr_flag_bitsILi16EEENSS_INS5_IJNSA_ILi8EEESG_EEENS5_IJSG_SC_EEEEEEEvNS4_8identityES10_S1A_vS1B_EENS_8epilogue10collective18CollectiveEpilogueINS1D_23Sm100TmaWarpSpecializedILi3ELi2ELi16ELb1ELb0EEEJNS5_IJSG_SG_SG_EEENS5_IJNSS_ISG_SC_EENSS_INS5_IJNSA_ILi16EEESB_EEENS5_IJSC_NSA_ILi32EEEEEEEEEEESI_SJ_SI_SJ_NS1D_6fusion15FusionCallbacksIS1H_NS1Q_17LinearCombinationISI_fSI_fLNS_15FloatRoundStyleE2EEES1I_S1P_JEEENS4_5SM1004TMEM4LOAD26SM100_TMEM_LOAD_32dp32b16xENS4_13SM90_TMA_LOADENS11_INS12_ILi1ELi4ELi3EEES15_NSS_INS5_IJS16_S1K_EEENS5_IJS1K_SC_EEEEEEENS4_39AutoVectorizingCopyWithAssumedAlignmentILi128EEENS4_14SM90_TMA_STOREES25_S27_S27_EEEvvEEEEvNT_6ParamsE,"",@"SHT_CUDA_INFO"
	.sectionflags	@""
	.align	4


	//----- nvinfo : EIATTR_CUDA_API_VERSION
	.align		4
        /*0000*/ 	.byte	0x04, 0x37
        /*0002*/ 	.short	(.L_31 - .L_30)
.L_30:
        /*0004*/ 	.word	0x00000082


	//----- nvinfo : EIATTR_KPARAM_INFO
	.align		4
.L_31:
        /*0008*/ 	.byte	0x04, 0x17
        /*000a*/ 	.short	(.L_33 - .L_32)
.L_32:
        /*000c*/ 	.word	0x00000000
        /*0010*/ 	.short	0x0000
        /*0012*/ 	.short	0x0000
        /*0014*/ 	.byte	0x00, 0xf0, 0x01, 0x20


	//----- nvinfo : EIATTR_AT_ENTRY_FRAGMENTS
	.align		4
.L_33:
        /*0018*/ 	.byte	0x04, 0x4f
        /*001a*/ 	.short	(.L_35 - .L_34)


	//   ....[0]....
.L_34:
        /*001c*/ 	.word	0x00000007


	//----- nvinfo : EIATTR_RESERVED_SMEM_USED
	.align		4
.L_35:
        /*0020*/ 	.byte	0x01, 0x41
	.zero		2


	//----- nvinfo : EIATTR_SPARSE_MMA_MASK
	.align		4
        /*0024*/ 	.byte	0x03, 0x50
        /*0026*/ 	.short	0x0000


	//----- nvinfo : EIATTR_TCGEN05_2CTA_USED
	.align		4
        /*0028*/ 	.byte	0x01, 0x52
	.zero		2


	//----- nvinfo : EIATTR_MAXREG_COUNT
	.align		4
        /*002c*/ 	.byte	0x03, 0x1b
        /*002e*/ 	.short	0x00ff


	//----- nvinfo : EIATTR_NUM_BARRIERS
	.align		4
        /*0030*/ 	.byte	0x02, 0x4c
        /*0032*/ 	.byte	0x07
	.zero		1


	//----- nvinfo : EIATTR_EXTERNS
	.align		4
        /*0034*/ 	.byte	0x04, 0x0f
        /*0036*/ 	.short	(.L_37 - .L_36)


	//   ....[0]....
	.align		4
.L_36:
        /*0038*/ 	.word	index@(__assertfail)


	//----- nvinfo : EIATTR_MERCURY_ISA_VERSION
	.align		4
.L_37:
        /*003c*/ 	.byte	0x03, 0x5f
        /*003e*/ 	.short	0x0101


	//----- nvinfo : EIATTR_INT_WARP_WIDE_INSTR_OFFSETS
	.align		4
        /*0040*/ 	.byte	0x04, 0x31
        /*0042*/ 	.short	(.L_39 - .L_38)


	//   ....[0]....
.L_38:
        /*0044*/ 	.word	0x00000cf0


	//   ....[1]....
        /*0048*/ 	.word	0x00000d90


	//   ....[2]....
        /*004c*/ 	.word	0x00002100


	//   ....[3]....
        /*0050*/ 	.word	0x00003fe0


	//   ....[4]....
        /*0054*/ 	.word	0x00004000


	//   ....[5]....
        /*0058*/ 	.word	0x00004030


	//   ....[6]....
        /*005c*/ 	.word	0x00004940


	//   ....[7]....
        /*0060*/ 	.word	0x000049b0


	//   ....[8]....
        /*0064*/ 	.word	0x00004ac0


	//   ....[9]....
        /*0068*/ 	.word	0x00004c90


	//   ....[10]....
        /*006c*/ 	.word	0x00004d40


	//   ....[11]....
        /*0070*/ 	.word	0x00004e60


	//----- nvinfo : EIATTR_COOP_GROUP_MASK_REGIDS
	.align		4
.L_39:
        /*0074*/ 	.byte	0x04, 0x29
        /*0076*/ 	.short	(.L_41 - .L_40)


	//   ....[0]....
.L_40:
        /*0078*/ 	.word	0xffffffff


	//   ....[1]....
        /*007c*/ 	.word	0xffffffff


	//   ....[2]....
        /*0080*/ 	.word	0xffffffff


	//   ....[3]....
        /*0084*/ 	.word	0xffffffff


	//   ....[4]....
        /*0088*/ 	.word	0xffffffff


	//   ....[5]....
        /*008c*/ 	.word	0xffffffff


	//   ....[6]....
        /*0090*/ 	.word	0xffffffff


	//   ....[7]....
        /*0094*/ 	.word	0xffffffff


	//   ....[8]....
        /*0098*/ 	.word	0xffffffff


	//   ....[9]....
        /*009c*/ 	.word	0xffffffff


	//   ....[10]....
        /*00a0*/ 	.word	0xffffffff


	//   ....[11]....
        /*00a4*/ 	.word	0xffffffff


	//   ....[12]....
        /*00a8*/ 	.word	0xffffffff


	//   ....[13]....
        /*00ac*/ 	.word	0xffffffff


	//----- nvinfo : EIATTR_COOP_GROUP_INSTR_OFFSETS
	.align		4
.L_41:
        /*00b0*/ 	.byte	0x04, 0x28
        /*00b2*/ 	.short	(.L_43 - .L_42)


	//   ....[0]....
.L_42:
        /*00b4*/ 	.word	0x000000c0


	//   ....[1]....
        /*00b8*/ 	.word	0x00000500


	//   ....[2]....
        /*00bc*/ 	.word	0x00000680


	//   ....[3]....
        /*00c0*/ 	.word	0x000007f0


	//   ....[4]....
        /*00c4*/ 	.word	0x000008e0


	//   ....[5]....
        /*00c8*/ 	.word	0x00000a40


	//   ....[6]....
        /*00cc*/ 	.word	0x00000bd0


	//   ....[7]....
        /*00d0*/ 	.word	0x00000e10


	//   ....[8]....
        /*00d4*/ 	.word	0x00001fe0


	//   ....[9]....
        /*00d8*/ 	.word	0x00002dc0


	//   ....[10]....
        /*00dc*/ 	.word	0x00003290


	//   ....[11]....
        /*00e0*/ 	.word	0x000032c0


	//   ....[12]....
        /*00e4*/ 	.word	0x00003ee0


	//   ....[13]....
        /*00e8*/ 	.word	0x000040f0


	//----- nvinfo : EIATTR_VRC_CTA_INIT_COUNT
	.align		4
.L_43:
        /*00ec*/ 	.byte	0x02, 0x4a
        /*00ee*/ 	.byte	0x80
	.zero		1


	//----- nvinfo : EIATTR_SYSCALL_OFFSETS
	.align		4
        /*00f0*/ 	.byte	0x04, 0x46
        /*00f2*/ 	.short	(.L_45 - .L_44)


	//   ....[0]....
.L_44:
        /*00f4*/ 	.word	0x000059f0


	//   ....[1]....
        /*00f8*/ 	.word	0x00005ae0


	//   ....[2]....
        /*00fc*/ 	.word	0x000062a0


	//   ....[3]....
        /*0100*/ 	.word	0x00006c20


	//----- nvinfo : EIATTR_MBARRIER_INSTR_OFFSETS
	.align		4
.L_45:
        /*0104*/ 	.byte	0x04, 0x39
        /*0106*/ 	.short	(.L_47 - .L_46)


	//   ....[0]....
.L_46:
        /*0108*/ 	.word	0x000005f0
        /*010c*/ 	.word	0x000000ff
        /*0110*/ 	.word	0x00000000
        /*0114*/ 	.short	0x0100
        /*0116*/ 	.byte	0x08
	.zero		1


	//   ....[1]....
        /*0118*/ 	.word	0x00000600
        /*011c*/ 	.word	0x000000ff
        /*0120*/ 	.word	0x00000020
        /*0124*/ 	.short	0x0100
        /*0126*/ 	.byte	0x08
	.zero		1


	//   ....[2]....
        /*0128*/ 	.word	0x00000610
        /*012c*/ 	.word	0x000000ff
        /*0130*/ 	.word	0x00000008
        /*0134*/ 	.short	0x0100
        /*0136*/ 	.byte	0x08
	.zero		1


	//   ....[3]....
        /*0138*/ 	.word	0x00000620
        /*013c*/ 	.word	0x000000ff
        /*0140*/ 	.word	0x00000028
        /*0144*/ 	.short	0x0100
        /*0146*/ 	.byte	0x08
	.zero		1


	//   ....[4]....
        /*0148*/ 	.word	0x00000630
        /*014c*/ 	.word	0x000000ff
        /*0150*/ 	.word	0x00000010
        /*0154*/ 	.short	0x0100
        /*0156*/ 	.byte	0x08
	.zero		1


	//   ....[5]....
        /*0158*/ 	.word	0x00000640
        /*015c*/ 	.word	0x000000ff
        /*0160*/ 	.word	0x00000030
        /*0164*/ 	.short	0x0100
        /*0166*/ 	.byte	0x08
	.zero		1


	//   ....[6]....
        /*0168*/ 	.word	0x00000650
        /*016c*/ 	.word	0x000000ff
        /*0170*/ 	.word	0x00000018
        /*0174*/ 	.short	0x0100
        /*0176*/ 	.byte	0x08
	.zero		1


	//   ....[7]....
        /*0178*/ 	.word	0x00000660
        /*017c*/ 	.word	0x000000ff
        /*0180*/ 	.word	0x00000038
        /*0184*/ 	.short	0x0100
        /*0186*/ 	.byte	0x08
	.zero		1


	//   ....[8]....
        /*0188*/ 	.word	0x00000780
        /*018c*/ 	.word	0x000000ff
        /*0190*/ 	.word	0x00000040
        /*0194*/ 	.short	0x0100
        /*0196*/ 	.byte	0x09
	.zero		1


	//   ....[9]....
        /*0198*/ 	.word	0x00000790
        /*019c*/ 	.word	0x000000ff
        /*01a0*/ 	.word	0x00000058
        /*01a4*/ 	.short	0x0100
        /*01a6*/ 	.byte	0x09
	.zero		1


	//   ....[10]....
        /*01a8*/ 	.word	0x000007a0
        /*01ac*/ 	.word	0x000000ff
        /*01b0*/ 	.word	0x00000048
        /*01b4*/ 	.short	0x0100
        /*01b6*/ 	.byte	0x09
	.zero		1


	//   ....[11]....
        /*01b8*/ 	.word	0x000007b0
        /*01bc*/ 	.word	0x000000ff
        /*01c0*/ 	.word	0x00000060
        /*01c4*/ 	.short	0x0100
        /*01c6*/ 	.byte	0x09
	.zero		1


	//   ....[12]....
        /*01c8*/ 	.word	0x000007c0
        /*01cc*/ 	.word	0x000000ff
        /*01d0*/ 	.word	0x00000050
        /*01d4*/ 	.short	0x0100
        /*01d6*/ 	.byte	0x09
	.zero		1


	//   ....[13]....
        /*01d8*/ 	.word	0x000007d0
        /*01dc*/ 	.word	0x000000ff
        /*01e0*/ 	.word	0x00000068
        /*01e4*/ 	.short	0x0100
        /*01e6*/ 	.byte	0x09
	.zero		1


	//   ....[14]....
        /*01e8*/ 	.word	0x000008b0
        /*01ec*/ 	.word	0x000000ff
        /*01f0*/ 	.word	0x00000070
        /*01f4*/ 	.short	0x0100
        /*01f6*/ 	.byte	0x08
	.zero		1


	//   ....[15]....
        /*01f8*/ 	.word	0x000008c0
        /*01fc*/ 	.word	0x000000ff
        /*0200*/ 	.word	0x00000078
        /*0204*/ 	.short	0x0100
        /*0206*/ 	.byte	0x08
	.zero		1


	//   ....[16]....
        /*0208*/ 	.word	0x000009f0
        /*020c*/ 	.word	0x000000ff
        /*0210*/ 	.word	0x00000080
        /*0214*/ 	.short	0x0100
        /*0216*/ 	.byte	0x08
	.zero		1


	//   ....[17]....
        /*0218*/ 	.word	0x00000a00
        /*021c*/ 	.word	0x000000ff
        /*0220*/ 	.word	0x00000090
        /*0224*/ 	.short	0x0100
        /*0226*/ 	.byte	0x08
	.zero		1


	//   ....[18]....
        /*0228*/ 	.word	0x00000a10
        /*022c*/ 	.word	0x000000ff
        /*0230*/ 	.word	0x00000088
        /*0234*/ 	.short	0x0100
        /*0236*/ 	.byte	0x08
	.zero		1


	//   ....[19]....
        /*0238*/ 	.word	0x00000a20
        /*023c*/ 	.word	0x000000ff
        /*0240*/ 	.word	0x00000098
        /*0244*/ 	.short	0x0100
        /*0246*/ 	.byte	0x08
	.zero		1


	//   ....[20]....
        /*0248*/ 	.word	0x00000b40
        /*024c*/ 	.word	0x000000ff
        /*0250*/ 	.word	0x000000a0
        /*0254*/ 	.short	0x0100
        /*0256*/ 	.byte	0x09
	.zero		1


	//   ....[21]....
        /*0258*/ 	.word	0x00000b50
        /*025c*/ 	.word	0x000000ff
        /*0260*/ 	.word	0x000000c0
        /*0264*/ 	.short	0x0100
        /*0266*/ 	.byte	0x09
	.zero		1


	//   ....[22]....
        /*0268*/ 	.word	0x00000b60
        /*026c*/ 	.word	0x000000ff
        /*0270*/ 	.word	0x000000a8
        /*0274*/ 	.short	0x0100
        /*0276*/ 	.byte	0x09
	.zero		1


	//   ....[23]....
        /*0278*/ 	.word	0x00000b70
        /*027c*/ 	.word	0x000000ff
        /*0280*/ 	.word	0x000000c8
        /*0284*/ 	.short	0x0100
        /*0286*/ 	.byte	0x09
	.zero		1


	//   ....[24]....
        /*0288*/ 	.word	0x00000b80
        /*028c*/ 	.word	0x000000ff
        /*0290*/ 	.word	0x000000b0
        /*0294*/ 	.short	0x0100
        /*0296*/ 	.byte	0x09
	.zero		1


	//   ....[25]....
        /*0298*/ 	.word	0x00000b90
        /*029c*/ 	.word	0x000000ff
        /*02a0*/ 	.word	0x000000d0
        /*02a4*/ 	.short	0x0100
        /*02a6*/ 	.byte	0x09
	.zero		1


	//   ....[26]....
        /*02a8*/ 	.word	0x00000ba0
        /*02ac*/ 	.word	0x000000ff
        /*02b0*/ 	.word	0x000000b8
        /*02b4*/ 	.short	0x0100
        /*02b6*/ 	.byte	0x09
	.zero		1


	//   ....[27]....
        /*02b8*/ 	.word	0x00000bb0
        /*02bc*/ 	.word	0x000000ff
        /*02c0*/ 	.word	0x000000d8
        /*02c4*/ 	.short	0x0100
        /*02c6*/ 	.byte	0x09
	.zero		1


	//   ....[28]....
        /*02c8*/ 	.word	0x00000ca0
        /*02cc*/ 	.word	0x000000ff
        /*02d0*/ 	.word	0x000000e0
        /*02d4*/ 	.short	0x0100
        /*02d6*/ 	.byte	0x08
	.zero		1


	//   ....[29]....
        /*02d8*/ 	.word	0x00000cb0
        /*02dc*/ 	.word	0x000000ff
        /*02e0*/ 	.word	0x000000f0
        /*02e4*/ 	.short	0x0100
        /*02e6*/ 	.byte	0x08
	.zero		1


	//   ....[30]....
        /*02e8*/ 	.word	0x00000cc0
        /*02ec*/ 	.word	0x000000ff
        /*02f0*/ 	.word	0x000000e8
        /*02f4*/ 	.short	0x0100
        /*02f6*/ 	.byte	0x08
	.zero		1


	//   ....[31]....
        /*02f8*/ 	.word	0x00000cd0
        /*02fc*/ 	.word	0x000000ff
        /*0300*/ 	.word	0x000000f8
        /*0304*/ 	.short	0x0100
        /*0306*/ 	.byte	0x08
	.zero		1


	//   ....[32]....
        /*0308*/ 	.word	0x00000dc0
        /*030c*/ 	.word	0x000000ff
        /*0310*/ 	.word	0x00000100
        /*0314*/ 	.short	0x0100
        /*0316*/ 	.byte	0x07
	.zero		1


	//   ....[33]....
        /*0318*/ 	.word	0x000017e0
        /*031c*/ 	.word	0x00000003
        /*0320*/ 	.word	0x000000f0
        /*0324*/ 	.short	0x010a
        /*0326*/ 	.byte	0xff
	.zero		1


	//   ....[34]....
        /*0328*/ 	.word	0x00001810
        /*032c*/ 	.word	0x00000003
        /*0330*/ 	.word	0x000000e0
        /*0334*/ 	.short	0x0101
        /*0336*/ 	.byte	0xff
	.zero		1


	//   ....[35]....
        /*0338*/ 	.word	0x00001910
        /*033c*/ 	.word	0x000000ff
        /*0340*/ 	.word	0x00000020
        /*0344*/ 	.short	0x010a
        /*0346*/ 	.byte	0x08
	.zero		1


	//   ....[36]....
        /*0348*/ 	.word	0x000019e0
        /*034c*/ 	.word	0x000000ff
        /*0350*/ 	.word	0x00000020
        /*0354*/ 	.short	0x010a
        /*0356*/ 	.byte	0x21
	.zero		1


	//   ....[37]....
        /*0358*/ 	.word	0x00001b90
        /*035c*/ 	.word	0x000000ff
        /*0360*/ 	.word	0x00000020
        /*0364*/ 	.short	0x010a
        /*0366*/ 	.byte	0x08
	.zero		1


	//   ....[38]....
        /*0368*/ 	.word	0x00001c90
        /*036c*/ 	.word	0x000000ff
        /*0370*/ 	.word	0x00000078
        /*0374*/ 	.short	0x0101
        /*0376*/ 	.byte	0x06
	.zero		1


	//   ....[39]....
        /*0378*/ 	.word	0x00001cb0
        /*037c*/ 	.word	0x000000ff
        /*0380*/ 	.word	0x00000020
        /*0384*/ 	.short	0x010a
        /*0386*/ 	.byte	0x08
	.zero		1


	//   ....[40]....
        /*0388*/ 	.word	0x00001d30
        /*038c*/ 	.word	0x000000ff
        /*0390*/ 	.word	0x00000020
        /*0394*/ 	.short	0x010a
        /*0396*/ 	.byte	0x11
	.zero		1


	//   ....[41]....
        /*0398*/ 	.word	0x00001ec0
        /*039c*/ 	.word	0x000000ff
        /*03a0*/ 	.word	0x00000020
        /*03a4*/ 	.short	0x010a
        /*03a6*/ 	.byte	0x08
	.zero		1


	//   ....[42]....
        /*03a8*/ 	.word	0x00002010
        /*03ac*/ 	.word	0x00000002
        /*03b0*/ 	.word	0x00000080
        /*03b4*/ 	.short	0x010a
        /*03b6*/ 	.byte	0xff
	.zero		1


	//   ....[43]....
        /*03b8*/ 	.word	0x000020d0
        /*03bc*/ 	.word	0x00000002
        /*03c0*/ 	.word	0x00000000
        /*03c4*/ 	.short	0x0101
        /*03c6*/ 	.byte	0xff
	.zero		1


	//   ....[44]....
        /*03c8*/ 	.word	0x00002630
        /*03cc*/ 	.word	0x000000ff
        /*03d0*/ 	.word	0x00000000
        /*03d4*/ 	.short	0x010a
        /*03d6*/ 	.byte	0x04
	.zero		1


	//   ....[45]....
        /*03d8*/ 	.word	0x000026c0
        /*03dc*/ 	.word	0x000000ff
        /*03e0*/ 	.word	0x00000000
        /*03e4*/ 	.short	0x010a
        /*03e6*/ 	.byte	0x04
	.zero		1


	//   ....[46]....
        /*03e8*/ 	.word	0x00002750
        /*03ec*/ 	.word	0x000000ff
        /*03f0*/ 	.word	0x00000000
        /*03f4*/ 	.short	0x010a
        /*03f6*/ 	.byte	0x04
	.zero		1


	//   ....[47]....
        /*03f8*/ 	.word	0x000027f0
        /*03fc*/ 	.word	0x00000000
        /*0400*/ 	.word	0x00000000
        /*0404*/ 	.short	0x010a
        /*0406*/ 	.byte	0xff
	.zero		1


	//   ....[48]....
        /*0408*/ 	.word	0x00002920
        /*040c*/ 	.word	0x00000000
        /*0410*/ 	.word	0x000000e0
        /*0414*/ 	.short	0x010a
        /*0416*/ 	.byte	0xff
	.zero		1


	//   ....[49]....
        /*0418*/ 	.word	0x00002990
        /*041c*/ 	.word	0x00000004
        /*0420*/ 	.word	0x00000000
        /*0424*/ 	.short	0x0101
        /*0426*/ 	.byte	0xff
	.zero		1


	//   ....[50]....
        /*0428*/ 	.word	0x000029b0
        /*042c*/ 	.word	0x000000ff
        /*0430*/ 	.word	0x00000090
        /*0434*/ 	.short	0x010a
        /*0436*/ 	.byte	0x05
	.zero		1


	//   ....[51]....
        /*0438*/ 	.word	0x00002ad0
        /*043c*/ 	.word	0x00000000
        /*0440*/ 	.word	0x00000080
        /*0444*/ 	.short	0x010a
        /*0446*/ 	.byte	0xff
	.zero		1


	//   ....[52]....
        /*0448*/ 	.word	0x00002bd0
        /*044c*/ 	.word	0x00000000
        /*0450*/ 	.word	0x00000000
        /*0454*/ 	.short	0x0101
        /*0456*/ 	.byte	0xff
	.zero		1


	//   ....[53]....
        /*0458*/ 	.word	0x00002c60
        /*045c*/ 	.word	0x000000ff
        /*0460*/ 	.word	0x00000090
        /*0464*/ 	.short	0x0106
        /*0466*/ 	.byte	0x05
	.zero		1


	//   ....[54]....
        /*0468*/ 	.word	0x00002c80
        /*046c*/ 	.word	0x000000ff
        /*0470*/ 	.word	0x00000090
        /*0474*/ 	.short	0x010a
        /*0476*/ 	.byte	0x05
	.zero		1


	//   ....[55]....
        /*0478*/ 	.word	0x00002d10
        /*047c*/ 	.word	0x000000ff
        /*0480*/ 	.word	0x00000090
        /*0484*/ 	.short	0x0106
        /*0486*/ 	.byte	0x04
	.zero		1


	//   ....[56]....
        /*0488*/ 	.word	0x00002d50
        /*048c*/ 	.word	0x00000000
        /*0490*/ 	.word	0x00000090
        /*0494*/ 	.short	0x010a
        /*0496*/ 	.byte	0xff
	.zero		1


	//   ....[57]....
        /*0498*/ 	.word	0x00002f90
        /*049c*/ 	.word	0x000000ff
        /*04a0*/ 	.word	0x00000008
        /*04a4*/ 	.short	0x010a
        /*04a6*/ 	.byte	0x06
	.zero		1


	//   ....[58]....
        /*04a8*/ 	.word	0x00002fb0
        /*04ac*/ 	.word	0x000000ff
        /*04b0*/ 	.word	0x00000008
        /*04b4*/ 	.short	0x010a
        /*04b6*/ 	.byte	0x06
	.zero		1


	//   ....[59]....
        /*04b8*/ 	.word	0x00003140
        /*04bc*/ 	.word	0x000000ff
        /*04c0*/ 	.word	0x00000008
        /*04c4*/ 	.short	0x010a
        /*04c6*/ 	.byte	0x06
	.zero		1


	//   ....[60]....
        /*04c8*/ 	.word	0x00003160
        /*04cc*/ 	.word	0x000000ff
        /*04d0*/ 	.word	0x00000008
        /*04d4*/ 	.short	0x010a
        /*04d6*/ 	.byte	0x06
	.zero		1


	//   ....[61]....
        /*04d8*/ 	.word	0x00003220
        /*04dc*/ 	.word	0x000000ff
        /*04e0*/ 	.word	0x00000000
        /*04e4*/ 	.short	0x0101
        /*04e6*/ 	.byte	0x07
	.zero		1


	//   ....[62]....
        /*04e8*/ 	.word	0x00003560
        /*04ec*/ 	.word	0x00000000
        /*04f0*/ 	.word	0x00000080
        /*04f4*/ 	.short	0x010a
        /*04f6*/ 	.byte	0xff
	.zero		1


	//   ....[63]....
        /*04f8*/ 	.word	0x00003620
        /*04fc*/ 	.word	0x00000000
        /*0500*/ 	.word	0x00000000
        /*0504*/ 	.short	0x0101
        /*0506*/ 	.byte	0xff
	.zero		1


	//   ....[64]....
        /*0508*/ 	.word	0x000036e0
        /*050c*/ 	.word	0x000000ff
        /*0510*/ 	.word	0x00000000
        /*0514*/ 	.short	0x010a
        /*0516*/ 	.byte	0x08
	.zero		1


	//   ....[65]....
        /*0518*/ 	.word	0x000036f0
        /*051c*/ 	.word	0x000000ff
        /*0520*/ 	.word	0x000000c0
        /*0524*/ 	.short	0x010a
        /*0526*/ 	.byte	0x09
	.zero		1


	//   ....[66]....
        /*0528*/ 	.word	0x000037a0
        /*052c*/ 	.word	0x000000ff
        /*0530*/ 	.word	0x00000000
        /*0534*/ 	.short	0x010a
        /*0536*/ 	.byte	0x08
	.zero		1


	//   ....[67]....
        /*0538*/ 	.word	0x000038d0
        /*053c*/ 	.word	0x000000ff
        /*0540*/ 	.word	0x00000000
        /*0544*/ 	.short	0x010a
        /*0546*/ 	.byte	0x1e
	.zero		1


	//   ....[68]....
        /*0548*/ 	.word	0x00003bd0
        /*054c*/ 	.word	0x000000ff
        /*0550*/ 	.word	0x00000000
        /*0554*/ 	.short	0x010a
        /*0556*/ 	.byte	0x08
	.zero		1


	//   ....[69]....
        /*0558*/ 	.word	0x00003c60
        /*055c*/ 	.word	0x000000ff
        /*0560*/ 	.word	0x00000000
        /*0564*/ 	.short	0x010a
        /*0566*/ 	.byte	0x08
	.zero		1


	//   ....[70]....
        /*0568*/ 	.word	0x00003cf0
        /*056c*/ 	.word	0x000000ff
        /*0570*/ 	.word	0x00000000
        /*0574*/ 	.short	0x010a
        /*0576*/ 	.byte	0x08
	.zero		1


	//   ....[71]....
        /*0578*/ 	.word	0x00003d90
        /*057c*/ 	.word	0x00000000
        /*0580*/ 	.word	0x00000000
        /*0584*/ 	.short	0x010a
        /*0586*/ 	.byte	0xff
	.zero		1


	//   ....[72]....
        /*0588*/ 	.word	0x00003dd0
        /*058c*/ 	.word	0x00000000
        /*0590*/ 	.word	0x00000000
        /*0594*/ 	.short	0x010a
        /*0596*/ 	.byte	0xff
	.zero		1


	//   ....[73]....
        /*0598*/ 	.word	0x00003e40
        /*059c*/ 	.word	0x000000ff
        /*05a0*/ 	.word	0x00000000
        /*05a4*/ 	.short	0x0101
        /*05a6*/ 	.byte	0x05
	.zero		1


	//   ....[74]....
        /*05a8*/ 	.word	0x00003e80
        /*05ac*/ 	.word	0x000000ff
        /*05b0*/ 	.word	0x00000100
        /*05b4*/ 	.short	0x010a
        /*05b6*/ 	.byte	0x07
	.zero		1


	//   ....[75]....
        /*05b8*/ 	.word	0x00003ed0
        /*05bc*/ 	.word	0x000000ff
        /*05c0*/ 	.word	0x00000000
        /*05c4*/ 	.short	0x0101
        /*05c6*/ 	.byte	0x05
	.zero		1


	//   ....[76]....
        /*05c8*/ 	.word	0x000042e0
        /*05cc*/ 	.word	0x00000000
        /*05d0*/ 	.word	0x00000080
        /*05d4*/ 	.short	0x010a
        /*05d6*/ 	.byte	0xff
	.zero		1


	//   ....[77]....
        /*05d8*/ 	.word	0x000043a0
        /*05dc*/ 	.word	0x00000000
        /*05e0*/ 	.word	0x00000000
        /*05e4*/ 	.short	0x0101
        /*05e6*/ 	.byte	0xff
	.zero		1


	//   ....[78]....
        /*05e8*/ 	.word	0x000046c0
        /*05ec*/ 	.word	0x000000ff
        /*05f0*/ 	.word	0x00000078
        /*05f4*/ 	.short	0x010a
        /*05f6*/ 	.byte	0x07
	.zero		1


	//   ....[79]....
        /*05f8*/ 	.word	0x000048e0
        /*05fc*/ 	.word	0x000000ff
        /*0600*/ 	.word	0x00000058
        /*0604*/ 	.short	0x010a
        /*0606*/ 	.byte	0x0f
	.zero		1


	//   ....[80]....
        /*0608*/ 	.word	0x00004b90
        /*060c*/ 	.word	0x000000ff
        /*0610*/ 	.word	0x00000040
        /*0614*/ 	.short	0x010b
        /*0616*/ 	.byte	0x0f
	.zero		1


	//   ....[81]....
        /*0618*/ 	.word	0x00004c10
        /*061c*/ 	.word	0x000000ff
        /*0620*/ 	.word	0x00000000
        /*0624*/ 	.short	0x0101
        /*0626*/ 	.byte	0x10
	.zero		1


	//   ....[82]....
        /*0628*/ 	.word	0x00004c50
        /*062c*/ 	.word	0x000000ff
        /*0630*/ 	.word	0x00000058
        /*0634*/ 	.short	0x010a
        /*0636*/ 	.byte	0x0d
	.zero		1


	//   ....[83]....
        /*0638*/ 	.word	0x00004e90
        /*063c*/ 	.word	0x000000ff
        /*0640*/ 	.word	0x00000040
        /*0644*/ 	.short	0x010b
        /*0646*/ 	.byte	0x0d
	.zero		1


	//   ....[84]....
        /*0648*/ 	.word	0x00004f00
        /*064c*/ 	.word	0x000000ff
        /*0650*/ 	.word	0x00000000
        /*0654*/ 	.short	0x0101
        /*0656*/ 	.byte	0x0f
	.zero		1


	//   ....[85]....
        /*0658*/ 	.word	0x00004f50
        /*065c*/ 	.word	0x000000ff
        /*0660*/ 	.word	0x00000000
        /*0664*/ 	.short	0x010a
        /*0666*/ 	.byte	0x04
	.zero		1


	//   ....[86]....
        /*0668*/ 	.word	0x00004fe0
        /*066c*/ 	.word	0x000000ff
        /*0670*/ 	.word	0x00000000
        /*0674*/ 	.short	0x010a
        /*0676*/ 	.byte	0x04
	.zero		1


	//   ....[87]....
        /*0678*/ 	.word	0x00005080
        /*067c*/ 	.word	0x00000000
        /*0680*/ 	.word	0x00000000
        /*0684*/ 	.short	0x010a
        /*0686*/ 	.byte	0xff
	.zero		1


	//   ....[88]....
        /*0688*/ 	.word	0x000053c0
        /*068c*/ 	.word	0x00000000
        /*0690*/ 	.word	0x00000080
        /*0694*/ 	.short	0x010a
        /*0696*/ 	.byte	0xff
	.zero		1


	//   ....[89]....
        /*0698*/ 	.word	0x000054d0
        /*069c*/ 	.word	0x00000000
        /*06a0*/ 	.word	0x00000000
        /*06a4*/ 	.short	0x0101
        /*06a6*/ 	.byte	0xff
	.zero		1


	//   ....[90]....
        /*06a8*/ 	.word	0x00005f20
        /*06ac*/ 	.word	0x00000000
        /*06b0*/ 	.word	0x00000040
        /*06b4*/ 	.short	0x010a
        /*06b6*/ 	.byte	0xff
	.zero		1


	//   ....[91]....
        /*06b8*/ 	.word	0x00005f60
        /*06bc*/ 	.word	0x0000004c
        /*06c0*/ 	.word	0x000000a0
        /*06c4*/ 	.short	0x010a
        /*06c6*/ 	.byte	0xff
	.zero		1


	//   ....[92]....
        /*06c8*/ 	.word	0x00006070
        /*06cc*/ 	.word	0x00000000
        /*06d0*/ 	.word	0x00000040
        /*06d4*/ 	.short	0x010a
        /*06d6*/ 	.byte	0xff
	.zero		1


	//   ....[93]....
        /*06d8*/ 	.word	0x00006180
        /*06dc*/ 	.word	0x0000004c
        /*06e0*/ 	.word	0x000000a0
        /*06e4*/ 	.short	0x010a
        /*06e6*/ 	.byte	0xff
	.zero		1


	//   ....[94]....
        /*06e8*/ 	.word	0x00006990
        /*06ec*/ 	.word	0x00000000
        /*06f0*/ 	.word	0x00000000
        /*06f4*/ 	.short	0x0101
        /*06f6*/ 	.byte	0xff
	.zero		1


	//   ....[95]....
        /*06f8*/ 	.word	0x000069a0
        /*06fc*/ 	.word	0x00000002
        /*0700*/ 	.word	0x00000040
        /*0704*/ 	.short	0x010a
        /*0706*/ 	.byte	0xff
	.zero		1


	//   ....[96]....
        /*0708*/ 	.word	0x00006a60
        /*070c*/ 	.word	0x00000002
        /*0710*/ 	.word	0x00000040
        /*0714*/ 	.short	0x010a
        /*0716*/ 	.byte	0xff
	.zero		1


	//   ....[97]....
        /*0718*/ 	.word	0x00006d40
        /*071c*/ 	.word	0x0000004c
        /*0720*/ 	.word	0x00000000
        /*0724*/ 	.short	0x0101
        /*0726*/ 	.byte	0xff
	.zero		1


	//   ....[98]....
        /*0728*/ 	.word	0x00007380
        /*072c*/ 	.word	0x00000002
        /*0730*/ 	.word	0x00000000
        /*0734*/ 	.short	0x0101
        /*0736*/ 	.byte	0xff
	.zero		1


	//   ....[99]....
        /*0738*/ 	.word	0x000075f0
        /*073c*/ 	.word	0x000000ff
        /*0740*/ 	.word	0x00000000
        /*0744*/ 	.short	0x0101
        /*0746*/ 	.byte	0x04
	.zero		1


	//   ....[100]....
        /*0748*/ 	.word	0x00007610
        /*074c*/ 	.word	0x00000003
        /*0750*/ 	.word	0x000000f0
        /*0754*/ 	.short	0x010a
        /*0756*/ 	.byte	0xff
	.zero		1


	//   ....[101]....
        /*0758*/ 	.word	0x00007670
        /*075c*/ 	.word	0x00000002
        /*0760*/ 	.word	0x00000020
        /*0764*/ 	.short	0x010a
        /*0766*/ 	.byte	0xff
	.zero		1


	//   ....[102]....
        /*0768*/ 	.word	0x000076d0
        /*076c*/ 	.word	0x00000002
        /*0770*/ 	.word	0x00000020
        /*0774*/ 	.short	0x010a
        /*0776*/ 	.byte	0xff
	.zero		1


	//   ....[103]....
        /*0778*/ 	.word	0x00007720
        /*077c*/ 	.word	0x00000002
        /*0780*/ 	.word	0x00000080
        /*0784*/ 	.short	0x010a
        /*0786*/ 	.byte	0xff
	.zero		1


	//   ....[104]....
        /*0788*/ 	.word	0x00007780
        /*078c*/ 	.word	0x00000000
        /*0790*/ 	.word	0x00000000
        /*0794*/ 	.short	0x010a
        /*0796*/ 	.byte	0xff
	.zero		1


	//   ....[105]....
        /*0798*/ 	.word	0x000077e0
        /*079c*/ 	.word	0x00000000
        /*07a0*/ 	.word	0x00000000
        /*07a4*/ 	.short	0x010a
        /*07a6*/ 	.byte	0xff
	.zero		1


	//   ....[106]....
        /*07a8*/ 	.word	0x00007840
        /*07ac*/ 	.word	0x00000000
        /*07b0*/ 	.word	0x00000000
        /*07b4*/ 	.short	0x010a
        /*07b6*/ 	.byte	0xff
	.zero		1


	//   ....[107]....
        /*07b8*/ 	.word	0x00007890
        /*07bc*/ 	.word	0x00000000
        /*07c0*/ 	.word	0x000000e0
        /*07c4*/ 	.short	0x010a
        /*07c6*/ 	.byte	0xff
	.zero		1


	//   ....[108]....
        /*07c8*/ 	.word	0x000078f0
        /*07cc*/ 	.word	0x00000000
        /*07d0*/ 	.word	0x00000090
        /*07d4*/ 	.short	0x010a
        /*07d6*/ 	.byte	0xff
	.zero		1


	//   ....[109]....
        /*07d8*/ 	.word	0x00007940
        /*07dc*/ 	.word	0x00000000
        /*07e0*/ 	.word	0x00000080
        /*07e4*/ 	.short	0x010a
        /*07e6*/ 	.byte	0xff
	.zero		1


	//   ....[110]....
        /*07e8*/ 	.word	0x000079a0
        /*07ec*/ 	.word	0x00000000
        /*07f0*/ 	.word	0x00000090
        /*07f4*/ 	.short	0x010a
        /*07f6*/ 	.byte	0xff
	.zero		1


	//   ....[111]....
        /*07f8*/ 	.word	0x00007a00
        /*07fc*/ 	.word	0x00000004
        /*0800*/ 	.word	0x00000008
        /*0804*/ 	.short	0x010a
        /*0806*/ 	.byte	0xff
	.zero		1


	//   ....[112]....
        /*0808*/ 	.word	0x00007ae0
        /*080c*/ 	.word	0x00000002
        /*0810*/ 	.word	0x00000008
        /*0814*/ 	.short	0x010a
        /*0816*/ 	.byte	0xff
	.zero		1


	//   ....[113]....
        /*0818*/ 	.word	0x00007b30
        /*081c*/ 	.word	0x00000000
        /*0820*/ 	.word	0x00000080
        /*0824*/ 	.short	0x010a
        /*0826*/ 	.byte	0xff
	.zero		1


	//   ....[114]....
        /*0828*/ 	.word	0x00007b90
        /*082c*/ 	.word	0x00000000
        /*0830*/ 	.word	0x000000c0
        /*0834*/ 	.short	0x010a
        /*0836*/ 	.byte	0xff
	.zero		1


	//   ....[115]....
        /*0838*/ 	.word	0x00007bf0
        /*083c*/ 	.word	0x00000000
        /*0840*/ 	.word	0x00000000
        /*0844*/ 	.short	0x010a
        /*0846*/ 	.byte	0xff
	.zero		1


	//   ....[116]....
        /*0848*/ 	.word	0x00007c50
        /*084c*/ 	.word	0x00000000
        /*0850*/ 	.word	0x00000000
        /*0854*/ 	.short	0x010a
        /*0856*/ 	.byte	0xff
	.zero		1


	//   ....[117]....
        /*0858*/ 	.word	0x00007cb0
        /*085c*/ 	.word	0x00000000
        /*0860*/ 	.word	0x00000000
        /*0864*/ 	.short	0x010a
        /*0866*/ 	.byte	0xff
	.zero		1


	//   ....[118]....
        /*0868*/ 	.word	0x00007d10
        /*086c*/ 	.word	0x00000000
        /*0870*/ 	.word	0x00000000
        /*0874*/ 	.short	0x010a
        /*0876*/ 	.byte	0xff
	.zero		1


	//   ....[119]....
        /*0878*/ 	.word	0x00007d70
        /*087c*/ 	.word	0x00000000
        /*0880*/ 	.word	0x00000100
        /*0884*/ 	.short	0x010a
        /*0886*/ 	.byte	0xff
	.zero		1


	//   ....[120]....
        /*0888*/ 	.word	0x00007dc0
        /*088c*/ 	.word	0x00000000
        /*0890*/ 	.word	0x00000080
        /*0894*/ 	.short	0x010a
        /*0896*/ 	.byte	0xff
	.zero		1


	//   ....[121]....
        /*0898*/ 	.word	0x00007e20
        /*089c*/ 	.word	0x00000000
        /*08a0*/ 	.word	0x00000078
        /*08a4*/ 	.short	0x010a
        /*08a6*/ 	.byte	0xff
	.zero		1


	//   ....[122]....
        /*08a8*/ 	.word	0x00007e80
        /*08ac*/ 	.word	0x00000000
        /*08b0*/ 	.word	0x00000058
        /*08b4*/ 	.short	0x010a
        /*08b6*/ 	.byte	0xff
	.zero		1


	//   ....[123]....
        /*08b8*/ 	.word	0x00007ee0
        /*08bc*/ 	.word	0x00000003
        /*08c0*/ 	.word	0x00000058
        /*08c4*/ 	.short	0x010a
        /*08c6*/ 	.byte	0xff
	.zero		1


	//   ....[124]....
        /*08c8*/ 	.word	0x00007f40
        /*08cc*/ 	.word	0x00000000
        /*08d0*/ 	.word	0x00000000
        /*08d4*/ 	.short	0x010a
        /*08d6*/ 	.byte	0xff
	.zero		1


	//   ....[125]....
        /*08d8*/ 	.word	0x00007fa0
        /*08dc*/ 	.word	0x00000000
        /*08e0*/ 	.word	0x00000000
        /*08e4*/ 	.short	0x010a
        /*08e6*/ 	.byte	0xff
	.zero		1


	//   ....[126]....
        /*08e8*/ 	.word	0x00007ff0
        /*08ec*/ 	.word	0x00000000
        /*08f0*/ 	.word	0x00000080
        /*08f4*/ 	.short	0x010a
        /*08f6*/ 	.byte	0xff
	.zero		1


	//   ....[127]....
        /*08f8*/ 	.word	0x00008040
        /*08fc*/ 	.word	0x00000000
        /*0900*/ 	.word	0x00000040
        /*0904*/ 	.short	0x010a
        /*0906*/ 	.byte	0xff
	.zero		1


	//   ....[128]....
        /*0908*/ 	.word	0x00008090
        /*090c*/ 	.word	0x0000004c
        /*0910*/ 	.word	0x000000a0
        /*0914*/ 	.short	0x010a
        /*0916*/ 	.byte	0xff
	.zero		1


	//   ....[129]....
        /*0918*/ 	.word	0x000080e0
        /*091c*/ 	.word	0x00000002
        /*0920*/ 	.word	0x00000040
        /*0924*/ 	.short	0x010a
        /*0926*/ 	.byte	0xff
	.zero		1


	//----- nvinfo : EIATTR_NUM_MBARRIERS
	.align		4
.L_47:
        /*0928*/ 	.byte	0x03, 0x38
        /*092a*/ 	.short	0x0021


	//----- nvinfo : EIATTR_EXIT_INSTR_OFFSETS
	.align		4
        /*092c*/ 	.byte	0x04, 0x1c
        /*092e*/ 	.short	(.L_49 - .L_48)


	//   ....[0]....
.L_48:
        /*0930*/ 	.word	0x00002820


	//   ....[1]....
        /*0934*/ 	.word	0x00002d20


	//   ....[2]....
        /*0938*/ 	.word	0x00002d80


	//   ....[3]....
        /*093c*/ 	.word	0x00004100


	//   ....[4]....
        /*0940*/ 	.word	0x000050b0


	//   ....[5]....
        /*0944*/ 	.word	0x000050f0


	//   ....[6]....
        /*0948*/ 	.word	0x000074e0


	//   ....[7]....
        /*094c*/ 	.word	0x00007560


	//   ....[8]....
        /*0950*/ 	.word	0x00007590


	//   ....[9]....
        /*0954*/ 	.word	0x00007600


	//----- nvinfo : EIATTR_MAX_THREADS
	.align		4
.L_49:
        /*0958*/ 	.byte	0x04, 0x05
        /*095a*/ 	.short	(.L_51 - .L_50)
.L_50:
        /*095c*/ 	.word	0x00000100
        /*0960*/ 	.word	0x00000001
        /*0964*/ 	.word	0x00000001


	//----- nvinfo : EIATTR_CRS_STACK_SIZE
	.align		4
.L_51:
        /*0968*/ 	.byte	0x04, 0x1e
        /*096a*/ 	.short	(.L_53 - .L_52)
.L_52:
        /*096c*/ 	.word	0x00000000


	//----- nvinfo : EIATTR_CBANK_PARAM_SIZE
	.align		4
.L_53:
        /*0970*/ 	.byte	0x03, 0x19
        /*0972*/ 	.short	0x0800


	//----- nvinfo : EIATTR_PARAM_CBANK
	.align		4
        /*0974*/ 	.byte	0x04, 0x0a
        /*0976*/ 	.short	(.L_55 - .L_54)
	.align		4
.L_54:
        /*0978*/ 	.word	index@(.nv.constant0._ZN7cutlass13device_kernelINS_4gemm6kernel13GemmUniversalIN4cute5tupleIJiiiiEEENS1_10collective13CollectiveMmaINS1_35MainloopSm100TmaUmmaWarpSpecializedILi4ELi2ELi4ENS5_IJNS4_1CILi2EEENSA_ILi1EEESC_EEEEENS5_IJNSA_ILi128EEENSA_ILi64EEESG_EEENS_6half_tENS5_IJlSC_lEEESI_SJ_NS4_8TiledMMAINS4_8MMA_AtomIJNS4_26SM100_MMA_F16BF16_2x1SM_SSISI_SI_fLi128ELi64ELNS4_4UMMA5MajorE0ELSO_0ELNSN_7ScaleInE0ELSP_0EEEEEENS4_6LayoutINS5_IJSC_SC_SC_EEENS5_IJNSA_ILi0EEESU_SU_EEEEENS5_IJNS4_10UnderscoreESX_SX_EEEEENS4_18SM100_TMA_2SM_LOADENS4_14ComposedLayoutINS4_7SwizzleILi3ELi4ELi3EEENS4_18smem_ptr_flag_bitsILi16EEENSS_INS5_IJNSA_ILi8EEESG_EEENS5_IJSG_SC_EEEEEEEvNS4_8identityES10_S1A_vS1B_EENS_8epilogue10collective18CollectiveEpilogueINS1D_23Sm100TmaWarpSpecializedILi3ELi2ELi16ELb1ELb0EEEJNS5_IJSG_SG_SG_EEENS5_IJNSS_ISG_SC_EENSS_INS5_IJNSA_ILi16EEESB_EEENS5_IJSC_NSA_ILi32EEEEEEEEEEESI_SJ_SI_SJ_NS1D_6fusion15FusionCallbacksIS1H_NS1Q_17LinearCombinationISI_fSI_fLNS_15FloatRoundStyleE2EEES1I_S1P_JEEENS4_5SM1004TMEM4LOAD26SM100_TMEM_LOAD_32dp32b16xENS4_13SM90_TMA_LOADENS11_INS12_ILi1ELi4ELi3EEES15_NSS_INS5_IJS16_S1K_EEENS5_IJS1K_SC_EEEEEEENS4_39AutoVectorizingCopyWithAssumedAlignmentILi128EEENS4_14SM90_TMA_STOREES25_S27_S27_EEEvvEEEEvNT_6ParamsE)
        /*097c*/ 	.short	0x0380
        /*097e*/ 	.short	0x0800


	//----- nvinfo : EIATTR_SW_WAR
	.align		4
.L_55:
        /*0980*/ 	.byte	0x04, 0x36
        /*0982*/ 	.short	(.L_57 - .L_56)
.L_56:
        /*0984*/ 	.word	0x00000008
.L_57:


//--------------------- .nv.callgraph             --------------------------
	.section	.nv.callgraph,"",@"SHT_CUDA_CALLGRAPH"
	.align	4
	.sectionentsize	8
	.align		4
        /*0000*/ 	.word	0x00000000
	.align		4
        /*0004*/ 	.word	0xffffffff
	.align		4
        /*0008*/ 	.word	index@(_ZN7cutlass13device_kernelINS_4gemm6kernel13GemmUniversalIN4cute5tupleIJiiiiEEENS1_10collective13CollectiveMmaINS1_35MainloopSm100TmaUmmaWarpSpecializedILi4ELi2ELi4ENS5_IJNS4_1CILi2EEENSA_ILi1EEESC_EEEEENS5_IJNSA_ILi128EEENSA_ILi64EEESG_EEENS_6half_tENS5_IJlSC_lEEESI_SJ_NS4_8TiledMMAINS4_8MMA_AtomIJNS4_26SM100_MMA_F16BF16_2x1SM_SSISI_SI_fLi128ELi64ELNS4_4UMMA5MajorE0ELSO_0ELNSN_7ScaleInE0ELSP_0EEEEEENS4_6LayoutINS5_IJSC_SC_SC_EEENS5_IJNSA_ILi0EEESU_SU_EEEEENS5_IJNS4_10UnderscoreESX_SX_EEEEENS4_18SM100_TMA_2SM_LOADENS4_14ComposedLayoutINS4_7SwizzleILi3ELi4ELi3EEENS4_18smem_ptr_flag_bitsILi16EEENSS_INS5_IJNSA_ILi8EEESG_EEENS5_IJSG_SC_EEEEEEEvNS4_8identityES10_S1A_vS1B_EENS_8epilogue10collective18CollectiveEpilogueINS1D_23Sm100TmaWarpSpecializedILi3ELi2ELi16ELb1ELb0EEEJNS5_IJSG_SG_SG_EEENS5_IJNSS_ISG_SC_EENSS_INS5_IJNSA_ILi16EEESB_EEENS5_IJSC_NSA_ILi32EEEEEEEEEEESI_SJ_SI_SJ_NS1D_6fusion15FusionCallbacksIS1H_NS1Q_17LinearCombinationISI_fSI_fLNS_15FloatRoundStyleE2EEES1I_S1P_JEEENS4_5SM1004TMEM4LOAD26SM100_TMEM_LOAD_32dp32b16xENS4_13SM90_TMA_LOADENS11_INS12_ILi1ELi4ELi3EEES15_NSS_INS5_IJS16_S1K_EEENS5_IJS1K_SC_EEEEEEENS4_39AutoVectorizingCopyWithAssumedAlignmentILi128EEENS4_14SM90_TMA_STOREES25_S27_S27_EEEvvEEEEvNT_6ParamsE)
	.align		4
        /*000c*/ 	.word	index@(__assertfail)
	.align		4
        /*0010*/ 	.word	0x00000000
	.align		4
        /*0014*/ 	.word	0xfffffffe
	.align		4
        /*0018*/ 	.word	0x00000000
	.align		4
        /*001c*/ 	.word	0xfffffffd
	.align		4
        /*0020*/ 	.word	0x00000000
	.align		4
        /*0024*/ 	.word	0xfffffffc


//--------------------- .nv.constant4             --------------------------
	.section	.nv.constant4,"a",@progbits
	.align	8
	.align		8
.nv.constant4:
        /*0000*/ 	.dword	__assertfail
	.align		8
        /*0008*/ 	.dword	__unnamed_1
	.align		8
        /*0010*/ 	.dword	__unnamed_2
	.align		8
        /*0018*/ 	.dword	_ZN39_INTERNAL_e8a72477_4_k_cu_a2c239ba_72044cuda3std3__45__cpo5beginE
	.align		8
        /*0020*/ 	.dword	_ZN39_INTERNAL_e8a72477_4_k_cu_a2c239ba_72044cuda3std3__45__cpo3endE
	.align		8
        /*0028*/ 	.dword	_ZN39_INTERNAL_e8a72477_4_k_cu_a2c239ba_72044cuda3std3__45__cpo6cbeginE
	.align		8
        /*0030*/ 	.dword	_ZN39_INTERNAL_e8a72477_4_k_cu_a2c239ba_72044cuda3std3__45__cpo4cendE
	.align		8
        /*0038*/ 	.dword	_ZN39_INTERNAL_e8a72477_4_k_cu_a2c239ba_72044cuda3std3__441_GLOBAL__N__e8a72477_4_k_cu_a2c239ba_72046ignoreE
	.align		8
        /*0040*/ 	.dword	_ZN39_INTERNAL_e8a72477_4_k_cu_a2c239ba_72044cuda3std3__419piecewise_constructE
	.align		8
        /*0048*/ 	.dword	_ZN39_INTERNAL_e8a72477_4_k_cu_a2c239ba_72044cuda3std3__48in_placeE
	.align		8
        /*0050*/ 	.dword	_ZN39_INTERNAL_e8a72477_4_k_cu_a2c239ba_72044cuda3std6ranges3__45__cpo4swapE
	.align		8
        /*0058*/ 	.dword	_ZN39_INTERNAL_e8a72477_4_k_cu_a2c239ba_72044cuda3std6ranges3__45__cpo9iter_moveE
	.align		8
        /*0060*/ 	.dword	_ZN39_INTERNAL_e8a72477_4_k_cu_a2c239ba_72044cute7productE
	.align		8
        /*0068*/ 	.dword	_ZN39_INTERNAL_e8a72477_4_k_cu_a2c239ba_72044cute1_E
	.align		8
        /*0070*/ 	.dword	$str$25
	.align		8
        /*0078*/ 	.dword	$str$26
	.align		8
        /*0080*/ 	.dword	$str$27
	.align		8
        /*0088*/ 	.dword	$str$28


//--------------------- .text._ZN7cutlass13device_kernelINS_4gemm6kernel13GemmUniversalIN4cute5tupleIJiiiiEEENS1_10collective13CollectiveMmaINS1_35MainloopSm100TmaUmmaWarpSpecializedILi4ELi2ELi4ENS5_IJNS4_1CILi2EEENSA_ILi1EEESC_EEEEENS5_IJNSA_ILi128EEENSA_ILi64EEESG_EEENS_6half_tENS5_IJlSC_lEEESI_SJ_NS4_8TiledMMAINS4_8MMA_AtomIJNS4_26SM100_MMA_F16BF16_2x1SM_SSISI_SI_fLi128ELi64ELNS4_4UMMA5MajorE0ELSO_0ELNSN_7ScaleInE0ELSP_0EEEEEENS4_6LayoutINS5_IJSC_SC_SC_EEENS5_IJNSA_ILi0EEESU_SU_EEEEENS5_IJNS4_10UnderscoreESX_SX_EEEEENS4_18SM100_TMA_2SM_LOADENS4_14ComposedLayoutINS4_7SwizzleILi3ELi4ELi3EEENS4_18smem_ptr_flag_bitsILi16EEENSS_INS5_IJNSA_ILi8EEESG_EEENS5_IJSG_SC_EEEEEEEvNS4_8identityES10_S1A_vS1B_EENS_8epilogue10collective18CollectiveEpilogueINS1D_23Sm100TmaWarpSpecializedILi3ELi2ELi16ELb1ELb0EEEJNS5_IJSG_SG_SG_EEENS5_IJNSS_ISG_SC_EENSS_INS5_IJNSA_ILi16EEESB_EEENS5_IJSC_NSA_ILi32EEEEEEEEEEESI_SJ_SI_SJ_NS1D_6fusion15FusionCallbacksIS1H_NS1Q_17LinearCombinationISI_fSI_fLNS_15FloatRoundStyleE2EEES1I_S1P_JEEENS4_5SM1004TMEM4LOAD26SM100_TMEM_LOAD_32dp32b16xENS4_13SM90_TMA_LOADENS11_INS12_ILi1ELi4ELi3EEES15_NSS_INS5_IJS16_S1K_EEENS5_IJS1K_SC_EEEEEEENS4_39AutoVectorizingCopyWithAssumedAlignmentILi128EEENS4_14SM90_TMA_STOREES25_S27_S27_EEEvvEEEEvNT_6ParamsE --------------------------
	.section	.text._ZN7cutlass13device_kernelINS_4gemm6kernel13GemmUniversalIN4cute5tupleIJiiiiEEENS1_10collective13CollectiveMmaINS1_35MainloopSm100TmaUmmaWarpSpecializedILi4ELi2ELi4ENS5_IJNS4_1CILi2EEENSA_ILi1EEESC_EEEEENS5_IJNSA_ILi128EEENSA_ILi64EEESG_EEENS_6half_tENS5_IJlSC_lEEESI_SJ_NS4_8TiledMMAINS4_8MMA_AtomIJNS4_26SM100_MMA_F16BF16_2x1SM_SSISI_SI_fLi128ELi64ELNS4_4UMMA5MajorE0ELSO_0ELNSN_7ScaleInE0ELSP_0EEEEEENS4_6LayoutINS5_IJSC_SC_SC_EEENS5_IJNSA_ILi0EEESU_SU_EEEEENS5_IJNS4_10UnderscoreESX_SX_EEEEENS4_18SM100_TMA_2SM_LOADENS4_14ComposedLayoutINS4_7SwizzleILi3ELi4ELi3EEENS4_18smem_ptr_flag_bitsILi16EEENSS_INS5_IJNSA_ILi8EEESG_EEENS5_IJSG_SC_EEEEEEEvNS4_8identityES10_S1A_vS1B_EENS_8epilogue10collective18CollectiveEpilogueINS1D_23Sm100TmaWarpSpecializedILi3ELi2ELi16ELb1ELb0EEEJNS5_IJSG_SG_SG_EEENS5_IJNSS_ISG_SC_EENSS_INS5_IJNSA_ILi16EEESB_EEENS5_IJSC_NSA_ILi32EEEEEEEEEEESI_SJ_SI_SJ_NS1D_6fusion15FusionCallbacksIS1H_NS1Q_17LinearCombinationISI_fSI_fLNS_15FloatRoundStyleE2EEES1I_S1P_JEEENS4_5SM1004TMEM4LOAD26SM100_TMEM_LOAD_32dp32b16xENS4_13SM90_TMA_LOADENS11_INS12_ILi1ELi4ELi3EEES15_NSS_INS5_IJS16_S1K_EEENS5_IJS1K_SC_EEEEEEENS4_39AutoVectorizingCopyWithAssumedAlignmentILi128EEENS4_14SM90_TMA_STOREES25_S27_S27_EEEvvEEEEvNT_6ParamsE,"ax",@progbits
	.align	128
.text._ZN7cutlass13device_kernelINS_4gemm6kernel13GemmUniversalIN4cute5tupleIJiiiiEEENS1_10collective13CollectiveMmaINS1_35MainloopSm100TmaUmmaWarpSpecializedILi4ELi2ELi4ENS5_IJNS4_1CILi2EEENSA_ILi1EEESC_EEEEENS5_IJNSA_ILi128EEENSA_ILi64EEESG_EEENS_6half_tENS5_IJlSC_lEEESI_SJ_NS4_8TiledMMAINS4_8MMA_AtomIJNS4_26SM100_MMA_F16BF16_2x1SM_SSISI_SI_fLi128ELi64ELNS4_4UMMA5MajorE0ELSO_0ELNSN_7ScaleInE0ELSP_0EEEEEENS4_6LayoutINS5_IJSC_SC_SC_EEENS5_IJNSA_ILi0EEESU_SU_EEEEENS5_IJNS4_10UnderscoreESX_SX_EEEEENS4_18SM100_TMA_2SM_LOADENS4_14ComposedLayoutINS4_7SwizzleILi3ELi4ELi3EEENS4_18smem_ptr_flag_bitsILi16EEENSS_INS5_IJNSA_ILi8EEESG_EEENS5_IJSG_SC_EEEEEEEvNS4_8identityES10_S1A_vS1B_EENS_8epilogue10collective18CollectiveEpilogueINS1D_23Sm100TmaWarpSpecializedILi3ELi2ELi16ELb1ELb0EEEJNS5_IJSG_SG_SG_EEENS5_IJNSS_ISG_SC_EENSS_INS5_IJNSA_ILi16EEESB_EEENS5_IJSC_NSA_ILi32EEEEEEEEEEESI_SJ_SI_SJ_NS1D_6fusion15FusionCallbacksIS1H_NS1Q_17LinearCombinationISI_fSI_fLNS_15FloatRoundStyleE2EEES1I_S1P_JEEENS4_5SM1004TMEM4LOAD26SM100_TMEM_LOAD_32dp32b16xENS4_13SM90_TMA_LOADENS11_INS12_ILi1ELi4ELi3EEES15_NSS_INS5_IJS16_S1K_EEENS5_IJS1K_SC_EEEEEEENS4_39AutoVectorizingCopyWithAssumedAlignmentILi128EEENS4_14SM90_TMA_STOREES25_S27_S27_EEEvvEEEEvNT_6ParamsE:
        .type           _ZN7cutlass13device_kernelINS_4gemm6kernel13GemmUniversalIN4cute5tupleIJiiiiEEENS1_10collective13CollectiveMmaINS1_35MainloopSm100TmaUmmaWarpSpecializedILi4ELi2ELi4ENS5_IJNS4_1CILi2EEENSA_ILi1EEESC_EEEEENS5_IJNSA_ILi128EEENSA_ILi64EEESG_EEENS_6half_tENS5_IJlSC_lEEESI_SJ_NS4_8TiledMMAINS4_8MMA_AtomIJNS4_26SM100_MMA_F16BF16_2x1SM_SSISI_SI_fLi128ELi64ELNS4_4UMMA5MajorE0ELSO_0ELNSN_7ScaleInE0ELSP_0EEEEEENS4_6LayoutINS5_IJSC_SC_SC_EEENS5_IJNSA_ILi0EEESU_SU_EEEEENS5_IJNS4_10UnderscoreESX_SX_EEEEENS4_18SM100_TMA_2SM_LOADENS4_14ComposedLayoutINS4_7SwizzleILi3ELi4ELi3EEENS4_18smem_ptr_flag_bitsILi16EEENSS_INS5_IJNSA_ILi8EEESG_EEENS5_IJSG_SC_EEEEEEEvNS4_8identityES10_S1A_vS1B_EENS_8epilogue10collective18CollectiveEpilogueINS1D_23Sm100TmaWarpSpecializedILi3ELi2ELi16ELb1ELb0EEEJNS5_IJSG_SG_SG_EEENS5_IJNSS_ISG_SC_EENSS_INS5_IJNSA_ILi16EEESB_EEENS5_IJSC_NSA_ILi32EEEEEEEEEEESI_SJ_SI_SJ_NS1D_6fusion15FusionCallbacksIS1H_NS1Q_17LinearCombinationISI_fSI_fLNS_15FloatRoundStyleE2EEES1I_S1P_JEEENS4_5SM1004TMEM4LOAD26SM100_TMEM_LOAD_32dp32b16xENS4_13SM90_TMA_LOADENS11_INS12_ILi1ELi4ELi3EEES15_NSS_INS5_IJS16_S1K_EEENS5_IJS1K_SC_EEEEEEENS4_39AutoVectorizingCopyWithAssumedAlignmentILi128EEENS4_14SM90_TMA_STOREES25_S27_S27_EEEvvEEEEvNT_6ParamsE,@function
        .size           _ZN7cutlass13device_kernelINS_4gemm6kernel13GemmUniversalIN4cute5tupleIJiiiiEEENS1_10collective13CollectiveMmaINS1_35MainloopSm100TmaUmmaWarpSpecializedILi4ELi2ELi4ENS5_IJNS4_1CILi2EEENSA_ILi1EEESC_EEEEENS5_IJNSA_ILi128EEENSA_ILi64EEESG_EEENS_6half_tENS5_IJlSC_lEEESI_SJ_NS4_8TiledMMAINS4_8MMA_AtomIJNS4_26SM100_MMA_F16BF16_2x1SM_SSISI_SI_fLi128ELi64ELNS4_4UMMA5MajorE0ELSO_0ELNSN_7ScaleInE0ELSP_0EEEEEENS4_6LayoutINS5_IJSC_SC_SC_EEENS5_IJNSA_ILi0EEESU_SU_EEEEENS5_IJNS4_10UnderscoreESX_SX_EEEEENS4_18SM100_TMA_2SM_LOADENS4_14ComposedLayoutINS4_7SwizzleILi3ELi4ELi3EEENS4_18smem_ptr_flag_bitsILi16EEENSS_INS5_IJNSA_ILi8EEESG_EEENS5_IJSG_SC_EEEEEEEvNS4_8identityES10_S1A_vS1B_EENS_8epilogue10collective18CollectiveEpilogueINS1D_23Sm100TmaWarpSpecializedILi3ELi2ELi16ELb1ELb0EEEJNS5_IJSG_SG_SG_EEENS5_IJNSS_ISG_SC_EENSS_INS5_IJNSA_ILi16EEESB_EEENS5_IJSC_NSA_ILi32EEEEEEEEEEESI_SJ_SI_SJ_NS1D_6fusion15FusionCallbacksIS1H_NS1Q_17LinearCombinationISI_fSI_fLNS_15FloatRoundStyleE2EEES1I_S1P_JEEENS4_5SM1004TMEM4LOAD26SM100_TMEM_LOAD_32dp32b16xENS4_13SM90_TMA_LOADENS11_INS12_ILi1ELi4ELi3EEES15_NSS_INS5_IJS16_S1K_EEENS5_IJS1K_SC_EEEEEEENS4_39AutoVectorizingCopyWithAssumedAlignmentILi128EEENS4_14SM90_TMA_STOREES25_S27_S27_EEEvvEEEEvNT_6ParamsE,(.L_x_175 - _ZN7cutlass13device_kernelINS_4gemm6kernel13GemmUniversalIN4cute5tupleIJiiiiEEENS1_10collective13CollectiveMmaINS1_35MainloopSm100TmaUmmaWarpSpecializedILi4ELi2ELi4ENS5_IJNS4_1CILi2EEENSA_ILi1EEESC_EEEEENS5_IJNSA_ILi128EEENSA_ILi64EEESG_EEENS_6half_tENS5_IJlSC_lEEESI_SJ_NS4_8TiledMMAINS4_8MMA_AtomIJNS4_26SM100_MMA_F16BF16_2x1SM_SSISI_SI_fLi128ELi64ELNS4_4UMMA5MajorE0ELSO_0ELNSN_7ScaleInE0ELSP_0EEEEEENS4_6LayoutINS5_IJSC_SC_SC_EEENS5_IJNSA_ILi0EEESU_SU_EEEEENS5_IJNS4_10UnderscoreESX_SX_EEEEENS4_18SM100_TMA_2SM_LOADENS4_14ComposedLayoutINS4_7SwizzleILi3ELi4ELi3EEENS4_18smem_ptr_flag_bitsILi16EEENSS_INS5_IJNSA_ILi8EEESG_EEENS5_IJSG_SC_EEEEEEEvNS4_8identityES10_S1A_vS1B_EENS_8epilogue10collective18CollectiveEpilogueINS1D_23Sm100TmaWarpSpecializedILi3ELi2ELi16ELb1ELb0EEEJNS5_IJSG_SG_SG_EEENS5_IJNSS_ISG_SC_EENSS_INS5_IJNSA_ILi16EEESB_EEENS5_IJSC_NSA_ILi32EEEEEEEEEEESI_SJ_SI_SJ_NS1D_6fusion15FusionCallbacksIS1H_NS1Q_17LinearCombinationISI_fSI_fLNS_15FloatRoundStyleE2EEES1I_S1P_JEEENS4_5SM1004TMEM4LOAD26SM100_TMEM_LOAD_32dp32b16xENS4_13SM90_TMA_LOADENS11_INS12_ILi1ELi4ELi3EEES15_NSS_INS5_IJS16_S1K_EEENS5_IJS1K_SC_EEEEEEENS4_39AutoVectorizingCopyWithAssumedAlignmentILi128EEENS4_14SM90_TMA_STOREES25_S27_S27_EEEvvEEEEvNT_6ParamsE)
        .other          _ZN7cutlass13device_kernelINS_4gemm6kernel13GemmUniversalIN4cute5tupleIJiiiiEEENS1_10collective13CollectiveMmaINS1_35MainloopSm100TmaUmmaWarpSpecializedILi4ELi2ELi4ENS5_IJNS4_1CILi2EEENSA_ILi1EEESC_EEEEENS5_IJNSA_ILi128EEENSA_ILi64EEESG_EEENS_6half_tENS5_IJlSC_lEEESI_SJ_NS4_8TiledMMAINS4_8MMA_AtomIJNS4_26SM100_MMA_F16BF16_2x1SM_SSISI_SI_fLi128ELi64ELNS4_4UMMA5MajorE0ELSO_0ELNSN_7ScaleInE0ELSP_0EEEEEENS4_6LayoutINS5_IJSC_SC_SC_EEENS5_IJNSA_ILi0EEESU_SU_EEEEENS5_IJNS4_10UnderscoreESX_SX_EEEEENS4_18SM100_TMA_2SM_LOADENS4_14ComposedLayoutINS4_7SwizzleILi3ELi4ELi3EEENS4_18smem_ptr_flag_bitsILi16EEENSS_INS5_IJNSA_ILi8EEESG_EEENS5_IJSG_SC_EEEEEEEvNS4_8identityES10_S1A_vS1B_EENS_8epilogue10collective18CollectiveEpilogueINS1D_23Sm100TmaWarpSpecializedILi3ELi2ELi16ELb1ELb0EEEJNS5_IJSG_SG_SG_EEENS5_IJNSS_ISG_SC_EENSS_INS5_IJNSA_ILi16EEESB_EEENS5_IJSC_NSA_ILi32EEEEEEEEEEESI_SJ_SI_SJ_NS1D_6fusion15FusionCallbacksIS1H_NS1Q_17LinearCombinationISI_fSI_fLNS_15FloatRoundStyleE2EEES1I_S1P_JEEENS4_5SM1004TMEM4LOAD26SM100_TMEM_LOAD_32dp32b16xENS4_13SM90_TMA_LOADENS11_INS12_ILi1ELi4ELi3EEES15_NSS_INS5_IJS16_S1K_EEENS5_IJS1K_SC_EEEEEEENS4_39AutoVectorizingCopyWithAssumedAlignmentILi128EEENS4_14SM90_TMA_STOREES25_S27_S27_EEEvvEEEEvNT_6ParamsE,@"STO_CUDA_ENTRY STV_DEFAULT"
_ZN7cutlass13device_kernelINS_4gemm6kernel13GemmUniversalIN4cute5tupleIJiiiiEEENS1_10collective13CollectiveMmaINS1_35MainloopSm100TmaUmmaWarpSpecializedILi4ELi2ELi4ENS5_IJNS4_1CILi2EEENSA_ILi1EEESC_EEEEENS5_IJNSA_ILi128EEENSA_ILi64EEESG_EEENS_6half_tENS5_IJlSC_lEEESI_SJ_NS4_8TiledMMAINS4_8MMA_AtomIJNS4_26SM100_MMA_F16BF16_2x1SM_SSISI_SI_fLi128ELi64ELNS4_4UMMA5MajorE0ELSO_0ELNSN_7ScaleInE0ELSP_0EEEEEENS4_6LayoutINS5_IJSC_SC_SC_EEENS5_IJNSA_ILi0EEESU_SU_EEEEENS5_IJNS4_10UnderscoreESX_SX_EEEEENS4_18SM100_TMA_2SM_LOADENS4_14ComposedLayoutINS4_7SwizzleILi3ELi4ELi3EEENS4_18smem_ptr_flag_bitsILi16EEENSS_INS5_IJNSA_ILi8EEESG_EEENS5_IJSG_SC_EEEEEEEvNS4_8identityES10_S1A_vS1B_EENS_8epilogue10collective18CollectiveEpilogueINS1D_23Sm100TmaWarpSpecializedILi3ELi2ELi16ELb1ELb0EEEJNS5_IJSG_SG_SG_EEENS5_IJNSS_ISG_SC_EENSS_INS5_IJNSA_ILi16EEESB_EEENS5_IJSC_NSA_ILi32EEEEEEEEEEESI_SJ_SI_SJ_NS1D_6fusion15FusionCallbacksIS1H_NS1Q_17LinearCombinationISI_fSI_fLNS_15FloatRoundStyleE2EEES1I_S1P_JEEENS4_5SM1004TMEM4LOAD26SM100_TMEM_LOAD_32dp32b16xENS4_13SM90_TMA_LOADENS11_INS12_ILi1ELi4ELi3EEES15_NSS_INS5_IJS16_S1K_EEENS5_IJS1K_SC_EEEEEEENS4_39AutoVectorizingCopyWithAssumedAlignmentILi128EEENS4_14SM90_TMA_STOREES25_S27_S27_EEEvvEEEEvNT_6ParamsE:
[----:B------:R-:W1:Y:S01]  /*0000*/  LDC R1, c[0x0][0x37c] ;  /* 0x0000df00ff017b82 */ /* 0x000e620000000800 */
[----:B------:R-:W2:Y:S01]  /*0010*/  S2R R74, SR_TID.X ;  /* 0x00000000004a7919 */ /* 0x000ea20000002100 */
[----:B------:R-:W3:Y:S06]  /*0020*/  LDCU.64 UR6, c[0x0][0x890] ;  /* 0x00011200ff0677ac */ /* 0x000eec0008000a00 */
[----:B------:R-:W4:Y:S01]  /*0030*/  S2UR UR37, SR_CgaCtaId ;  /* 0x00000000002579c3 */ /* 0x000f220000008800 */
[----:B------:R-:W-:Y:S02]  /*0040*/  PRMT R59, RZ, 0x7610, R59 ;  /* 0x00007610ff3b7816 */ /* 0x000fe4000000003b */
[----:B------:R-:W-:Y:S01]  /*0050*/  ELECT P1, URZ, PT ;  /* 0x0000000000ff782f */ /* 0x000fe20003820000 */
[----:B------:R-:W1:Y:S01]  /*0060*/  LDCU.64 UR46, c[0x0][0x358] ;  /* 0x00006b00ff2e77ac */ /* 0x000e620008000a00 */
[----:B---3--:R-:W-:-:S04]  /*0070*/  UISETP.NE.U32.AND UP0, UPT, UR6, URZ, UPT ;  /* 0x000000ff0600728c */ /* 0x008fc8000bf05070 */
[----:B------:R-:W-:Y:S02]  /*0080*/  UISETP.NE.AND.EX UP0, UPT, UR7, URZ, UPT, UP0 ;  /* 0x000000ff0700728c */ /* 0x000fe4000bf05300 */
[----:B----4-:R-:W-:Y:S02]  /*0090*/  ULOP3.LUT UR5, UR37, 0x1, URZ, 0xc0, !UPT ;  /* 0x0000000125057892 */ /* 0x010fe4000f8ec0ff */
[----:B------:R-:W-:Y:S01]  /*00a0*/  ULOP3.LUT UR4, UR37, 0x1, URZ, 0x3c, !UPT ;  /* 0x0000000125047892 */ /* 0x000fe2000f8e3cff */
[----:B--2---:R-:W-:-:S05]  /*00b0*/  SHF.R.U32.HI R70, RZ, 0x5, R74 ;  /* 0x00000005ff467819 */ /* 0x004fca000001164a */
[----:B------:R-:W2:Y:S02]  /*00c0*/  SHFL.IDX PT, R0, R70, RZ, 0x1f ;  /* 0x00001fff46007589 */ /* 0x000ea400000e0000 */
[----:B--2---:R-:W-:Y:S01]  /*00d0*/  R2UR UR10, R0 ;  /* 0x00000000000a72ca */ /* 0x004fe200000e0000 */
[----:B-1----:R-:W-:-:S14]  /*00e0*/  BRA.U UP0, `(.L_x_0) ;  /* 0x00000001002c7547 */ /* 0x002fdc000b800000 */
[----:B------:R-:W1:Y:S02]  /*00f0*/  LDCU.64 UR8, c[0x0][0x888] ;  /* 0x00011100ff0877ac */ /* 0x000e640008000a00 */
[----:B-1----:R-:W-:-:S04]  /*0100*/  UISETP.NE.U32.AND UP0, UPT, UR8, URZ, UPT ;  /* 0x000000ff0800728c */ /* 0x002fc8000bf05070 */
[----:B------:R-:W-:-:S09]  /*0110*/  UISETP.NE.AND.EX UP0, UPT, UR9, URZ, UPT, UP0 ;  /* 0x000000ff0900728c */ /* 0x000fd2000bf05300 */
[----:B------:R-:W-:Y:S05]  /*0120*/  BRA.U !UP0, `(.L_x_1) ;  /* 0x0000000108107547 */ /* 0x000fea000b800000 */
[----:B------:R-:W1:Y:S02]  /*0130*/  LDC.64 R2, c[0x0][0x888] ;  /* 0x00022200ff027b82 */ /* 0x000e640000000a00 */
[----:B-1----:R1:W5:Y:S01]  /*0140*/  LDG.E R35, desc[UR46][R2.64] ;  /* 0x0000002e02237981 */ /* 0x002362000c1e1900 */
[----:B------:R-:W-:Y:S01]  /*0150*/  HFMA2 R59, -RZ, RZ, 0, 5.9604644775390625e-08 ;  /* 0x00000001ff3b7431 */ /* 0x000fe200000001ff */
[----:B------:R-:W-:Y:S05]  /*0160*/  BRA `(.L_x_0) ;  /* 0x00000000000c7947 */ /* 0x000fea0003800000 */
.L_x_1:
[----:B------:R-:W1:Y:S01]  /*0170*/  LDCU UR8, c[0x0][0x880] ;  /* 0x00011000ff0877ac */ /* 0x000e620008000800 */
[----:B------:R-:W-:Y:S01]  /*0180*/  HFMA2 R59, -RZ, RZ, 0, 5.9604644775390625e-08 ;  /* 0x00000001ff3b7431 */ /* 0x000fe200000001ff */
[----:B-1----:R-:W-:-:S07]  /*0190*/  MOV R35, UR8 ;  /* 0x0000000800237c02 */ /* 0x002fce0008000f00 */
.L_x_0:
[----:B------:R-:W2:Y:S02]  /*01a0*/  LDCU.64 UR8, c[0x0][0x8b0] ;  /* 0x00011600ff0877ac */ /* 0x000ea40008000a00 */
[----:B--2---:R-:W-:-:S04]  /*01b0*/  UISETP.NE.U32.AND UP0, UPT, UR8, URZ, UPT ;  /* 0x000000ff0800728c */ /* 0x004fc8000bf05070 */
[----:B------:R-:W-:-:S09]  /*01c0*/  UISETP.NE.AND.EX UP0, UPT, UR9, URZ, UPT, UP0 ;  /* 0x000000ff0900728c */ /* 0x000fd2000bf05300 */
[----:B------:R-:W-:Y:S05]  /*01d0*/  BRA.U UP0, `(.L_x_2) ;  /* 0x0000000100247547 */ /* 0x000fea000b800000 */
[----:B------:R-:W2:Y:S02]  /*01e0*/  LDCU.64 UR8, c[0x0][0x8a8] ;  /* 0x00011500ff0877ac */ /* 0x000ea40008000a00 */
[----:B--2---:R-:W-:-:S04]  /*01f0*/  UISETP.NE.U32.AND UP0, UPT, UR8, URZ, UPT ;  /* 0x000000ff0800728c */ /* 0x004fc8000bf05070 */
[----:B------:R-:W-:-:S09]  /*0200*/  UISETP.NE.AND.EX UP0, UPT, UR9, URZ, UPT, UP0 ;  /* 0x000000ff0900728c */ /* 0x000fd2000bf05300 */
[----:B------:R-:W-:Y:S05]  /*0210*/  BRA.U !UP0, `(.L_x_3) ;  /* 0x00000001080c7547 */ /* 0x000fea000b800000 */
[----:B------:R-:W2:Y:S02]  /*0220*/  LDC.64 R32, c[0x0][0x8a8] ;  /* 0x00022a00ff207b82 */ /* 0x000ea40000000a00 */
[----:B--2---:R2:W5:Y:S01]  /*0230*/  LDG.E R32, desc[UR46][R32.64] ;  /* 0x0000002e20207981 */ /* 0x004562000c1e1900 */
[----:B------:R-:W-:Y:S05]  /*0240*/  BRA `(.L_x_2) ;  /* 0x0000000000087947 */ /* 0x000fea0003800000 */
.L_x_3:
[----:B------:R-:W2:Y:S02]  /*0250*/  LDCU UR8, c[0x0][0x8a0] ;  /* 0x00011400ff0877ac */ /* 0x000ea40008000800 */
[----:B--2---:R-:W-:Y:S02]  /*0260*/  MOV R32, UR8 ;  /* 0x0000000800207c02 */ /* 0x004fe40008000f00 */
.L_x_2:
[----:B------:R-:W-:Y:S01]  /*0270*/  IMAD.U32 R0, RZ, RZ, UR10 ;  /* 0x0000000aff007e24 */ /* 0x000fe2000f8e00ff */
[----:B------:R-:W-:Y:S04]  /*0280*/  BSSY.RECONVERGENT B0, `(.L_x_4) ;  /* 0x000000c000007945 */ /* 0x000fe80003800200 */
[C---:B------:R-:W-:Y:S02]  /*0290*/  ISETP.NE.OR P2, PT, R0.reuse, 0x1, !P1 ;  /* 0x000000010000780c */ /* 0x040fe40004f45670 */
[----:B------:R-:W-:-:S11]  /*02a0*/  ISETP.NE.OR P0, PT, R0, 0x3, !P1 ;  /* 0x000000030000780c */ /* 0x000fd60004f05670 */
[----:B------:R-:W-:Y:S05]  /*02b0*/  @P2 BRA `(.L_x_5) ;  /* 0x0000000000202947 */ /* 0x000fea0003800000 */
[----:B------:R-:W3:Y:S02]  /*02c0*/  LDCU.64 UR8, c[0x0][0x348] ;  /* 0x00006900ff0877ac */ /* 0x000ee40008000a00 */
[----:B---3--:R-:W-:Y:S02]  /*02d0*/  UIADD3 UR12, UP1, UPT, UR8, 0x80, URZ ;  /* 0x00000080080c7890 */ /* 0x008fe4000ff3e0ff */
[----:B------:R-:W-:Y:S02]  /*02e0*/  UIADD3 UR8, UP0, UPT, UR8, 0x180, URZ ;  /* 0x0000018008087890 */ /* 0x000fe4000ff1e0ff */
[----:B------:R-:W-:Y:S02]  /*02f0*/  UIADD3.X UR13, UPT, UPT, URZ, UR9, URZ, UP1, !UPT ;  /* 0x00000009ff0d7290 */ /* 0x000fe40008ffe4ff */
[----:B------:R-:W-:-:S07]  /*0300*/  UIADD3.X UR9, UPT, UPT, URZ, UR9, URZ, UP0, !UPT ;  /* 0x00000009ff097290 */ /* 0x000fce00087fe4ff */
[----:B------:R3:W-:Y:S02]  /*0310*/  UTMACCTL.PF [UR12] ;  /* 0x000000000c0079b9 */ /* 0x0007e40008040000 */
[----:B------:R3:W-:Y:S02]  /*0320*/  UTMACCTL.PF [UR8] ;  /* 0x00000000080079b9 */ /* 0x0007e40008040000 */
[----:B---3--:R-:W-:Y:S01]  /*0330*/  NOP ;  /* 0x0000000000007918 */ /* 0x008fe20000000000 */
.L_x_5:
[----:B------:R-:W-:Y:S05]  /*0340*/  BSYNC.RECONVERGENT B0 ;  /* 0x0000000000007941 */ /* 0x000fea0003800200 */
.L_x_4:
[----:B------:R-:W-:Y:S04]  /*0350*/  BSSY.RECONVERGENT B0, `(.L_x_6) ;  /* 0x000000a000007945 */ /* 0x000fe80003800200 */
        /* <DEDUP_REMOVED lines=9> */
.L_x_7:
[----:B------:R-:W-:Y:S05]  /*03f0*/  BSYNC.RECONVERGENT B0 ;  /* 0x0000000000007941 */ /* 0x000fea0003800200 */
.L_x_6:
[----:B------:R-:W3:Y:S01]  /*0400*/  LDCU.64 UR8, c[0x0][0x888] ;  /* 0x00011100ff0877ac */ /* 0x000ee20008000a00 */
[----:B------:R-:W-:Y:S02]  /*0410*/  UISETP.EQ.U32.AND UP1, UPT, UR6, URZ, UPT ;  /* 0x000000ff0600728c */ /* 0x000fe4000bf22070 */
[----:B------:R-:W-:Y:S02]  /*0420*/  UPLOP3.LUT UP5, UPT, UPT, UPT, UPT, 0x80, 0x8 ;  /* 0x000000000008789c */ /* 0x000fe40003faf070 */
[----:B---3--:R-:W-:-:S04]  /*0430*/  UISETP.NE.U32.AND UP0, UPT, UR8, URZ, UPT ;  /* 0x000000ff0800728c */ /* 0x008fc8000bf05070 */
[----:B------:R-:W-:-:S04]  /*0440*/  UISETP.NE.AND.EX UP0, UPT, UR9, URZ, UPT, UP0 ;  /* 0x000000ff0900728c */ /* 0x000fc8000bf05300 */
[----:B------:R-:W-:-:S04]  /*0450*/  UISETP.EQ.OR.EX UP2, UPT, UR7, URZ, !UP0, UP1 ;  /* 0x000000ff0700728c */ /* 0x000fc8000c742710 */
[----:B------:R-:W-:-:S05]  /*0460*/  UP2UR UR53, UPR, URZ, 0x4 ;  /* 0x00000004ff357883 */ /* 0x000fca0008000000 */
[----:B------:R-:W-:Y:S07]  /*0470*/  BRA.U !UP2, `(.L_x_8) ;  /* 0x000000010a207547 */ /* 0x000fee000b800000 */
[----:B------:R-:W-:Y:S01]  /*0480*/  UISETP.NE.U32.AND UP2, UPT, UR6, URZ, UPT ;  /* 0x000000ff0600728c */ /* 0x000fe2000bf45070 */
[----:B-----5:R-:W-:Y:S01]  /*0490*/  FSETP.NEU.AND P0, PT, R35, RZ, PT ;  /* 0x000000ff2300720b */ /* 0x020fe20003f0d000 */
[----:B------:R-:W-:Y:S02]  /*04a0*/  USEL UR6, URZ, 0xffffffff, UP0 ;  /* 0xffffffffff067887 */ /* 0x000fe40008000000 */
[----:B------:R-:W-:-:S10]  /*04b0*/  UISETP.NE.AND.EX UP2, UPT, UR7, URZ, UPT, UP2 ;  /* 0x000000ff0700728c */ /* 0x000fd4000bf45320 */
[----:B------:R-:W-:Y:S01]  /*04c0*/  VOTEU.ANY UP1, P0 ;  /* 0x0000000000ff7886 */ /* 0x000fe20000020100 */
[----:B------:R-:W-:-:S04]  /*04d0*/  @!UP2 USEL UR6, URZ, 0xffffffff, UP1 ;  /* 0xffffffffff06a887 */ /* 0x000fc80008800000 */
[----:B------:R-:W-:-:S04]  /*04e0*/  ULOP3.LUT UR6, UR6, 0x1, URZ, 0xc0, !UPT ;  /* 0x0000000106067892 */ /* 0x000fc8000f8ec0ff */
[----:B------:R-:W-:-:S11]  /*04f0*/  UISETP.NE.U32.AND UP5, UPT, UR6, 0x1, UPT ;  /* 0x000000010600788c */ /* 0x000fd6000bfa5070 */
.L_x_8:
[----:B------:R-:W3:Y:S01]  /*0500*/  SHFL.IDX PT, R0, R70, RZ, 0x1f ;  /* 0x00001fff46007589 */ /* 0x000ee200000e0000 */
[----:B------:R-:W-:-:S04]  /*0510*/  UISETP.NE.AND UP1, UPT, UR10, 0x2, UPT ;  /* 0x000000020a00788c */ /* 0x000fc8000bf25270 */
[----:B------:R-:W-:Y:S02]  /*0520*/  UISETP.EQ.AND UP2, UPT, UR5, URZ, !UP1 ;  /* 0x000000ff0500728c */ /* 0x000fe4000cf42270 */
[----:B------:R-:W-:-:S04]  /*0530*/  USEL UR6, URZ, 0x1, UP1 ;  /* 0x00000001ff067887 */ /* 0x000fc80008800000 */
[----:B------:R-:W-:Y:S02]  /*0540*/  PLOP3.LUT P5, PT, P1, PT, UP2, 0x80, 0x8 ;  /* 0x000000000008781c */ /* 0x000fe40000faf028 */
[----:B---3--:R-:W-:-:S13]  /*0550*/  ISETP.NE.AND P0, PT, R0, RZ, PT ;  /* 0x000000ff0000720c */ /* 0x008fda0003f05270 */
[----:B------:R-:W-:Y:S05]  /*0560*/  @P0 BRA `(.L_x_9) ;  /* 0x0000000000440947 */ /* 0x000fea0003800000 */
[----:B------:R-:W-:Y:S01]  /*0570*/  UMOV UR8, 0x400 ;  /* 0x0000040000087882 */ /* 0x000fe20000000000 */
[----:B------:R-:W-:Y:S01]  /*0580*/  UMOV UR7, 0x1 ;  /* 0x0000000100077882 */ /* 0x000fe20000000000 */
[----:B------:R-:W-:Y:S02]  /*0590*/  ULEA UR8, UR37, UR8, 0x18 ;  /* 0x0000000825087291 */ /* 0x000fe4000f8ec0ff */
[----:B------:R-:W-:-:S04]  /*05a0*/  UIADD3 UR12, UPT, UPT, -UR7, 0x100000, URZ ;  /* 0x00100000070c7890 */ /* 0x000fc8000fffe1ff */
[----:B------:R-:W-:Y:S02]  /*05b0*/  USHF.L.U32 UR13, UR12, 0xb, URZ ;  /* 0x0000000b0c0d7899 */ /* 0x000fe400080006ff */
[----:B------:R-:W-:Y:S01]  /*05c0*/  USHF.L.U32 UR12, UR12, 0x1, URZ ;  /* 0x000000010c0c7899 */ /* 0x000fe200080006ff */
[----:B------:R-:W-:Y:S01]  /*05d0*/  ELECT P0, URZ, PT ;  /* 0x0000000000ff782f */ /* 0x000fe20003800000 */
[----:B------:R-:W3:Y:S10]  /*05e0*/  FENCE.VIEW.ASYNC.S ;  /* 0x00000000000073c6 */ /* 0x000ef40000000000 */
[----:B---3--:R3:W4:Y:S01]  /*05f0*/  SYNCS.EXCH.64 URZ, [UR8], UR12 ;  /* 0x0000000c08ff75b2 */ /* 0x0087220008000100 */
[----:B------:R3:W1:Y:S01]  /*0600*/  SYNCS.EXCH.64 URZ, [UR8+0x20], UR12 ;  /* 0x0000200c08ff75b2 */ /* 0x0006620008000100 */
[----:B------:R3:W1:Y:S01]  /*0610*/  SYNCS.EXCH.64 URZ, [UR8+0x8], UR12 ;  /* 0x0000080c08ff75b2 */ /* 0x0006620008000100 */
[----:B------:R3:W1:Y:S01]  /*0620*/  SYNCS.EXCH.64 URZ, [UR8+0x28], UR12 ;  /* 0x0000280c08ff75b2 */ /* 0x0006620008000100 */
[----:B------:R3:W1:Y:S01]  /*0630*/  SYNCS.EXCH.64 URZ, [UR8+0x10], UR12 ;  /* 0x0000100c08ff75b2 */ /* 0x0006620008000100 */
[----:B------:R3:W1:Y:S01]  /*0640*/  SYNCS.EXCH.64 URZ, [UR8+0x30], UR12 ;  /* 0x0000300c08ff75b2 */ /* 0x0006620008000100 */
[----:B------:R3:W1:Y:S01]  /*0650*/  SYNCS.EXCH.64 URZ, [UR8+0x18], UR12 ;  /* 0x0000180c08ff75b2 */ /* 0x0006620008000100 */
[----:B------:R3:W1:Y:S01]  /*0660*/  SYNCS.EXCH.64 URZ, [UR8+0x38], UR12 ;  /* 0x0000380c08ff75b2 */ /* 0x0006620008000100 */
[----:B------:R-:W-:Y:S01]  /*0670*/  NOP ;  /* 0x0000000000007918 */ /* 0x000fe20000000000 */
.L_x_9:
[----:B------:R-:W2:Y:S01]  /*0680*/  SHFL.IDX PT, R0, R70, RZ, 0x1f ;  /* 0x00001fff46007589 */ /* 0x000ea200000e0000 */
[----:B------:R-:W-:Y:S01]  /*0690*/  NOP ;  /* 0x0000000000007918 */ /* 0x000fe20000000000 */
[----:B--2---:R-:W-:-:S13]  /*06a0*/  ISETP.NE.AND P0, PT, R0, 0x1, PT ;  /* 0x000000010000780c */ /* 0x004fda0003f05270 */
[----:B------:R-:W-:Y:S05]  /*06b0*/  @P0 BRA `(.L_x_10) ;  /* 0x00000000004c0947 */ /* 0x000fea0003800000 */
[----:B------:R-:W-:Y:S01]  /*06c0*/  UMOV UR9, 0x400 ;  /* 0x0000040000097882 */ /* 0x000fe20000000000 */
[----:B---3--:R-:W-:Y:S01]  /*06d0*/  UMOV UR8, 0x20 ;  /* 0x0000002000087882 */ /* 0x008fe20000000000 */
[----:B------:R-:W-:Y:S01]  /*06e0*/  UMOV UR7, 0x80 ;  /* 0x0000008000077882 */ /* 0x000fe20000000000 */
[----:B------:R-:W-:Y:S02]  /*06f0*/  ULEA UR9, UR37, UR9, 0x18 ;  /* 0x0000000925097291 */ /* 0x000fe4000f8ec0ff */
[----:B------:R-:W-:-:S04]  /*0700*/  UIADD3 UR12, UPT, UPT, -UR8, 0x100000, URZ ;  /* 0x00100000080c7890 */ /* 0x000fc8000fffe1ff */
[----:B------:R-:W-:Y:S02]  /*0710*/  USHF.L.U32 UR13, UR12, 0xb, URZ ;  /* 0x0000000b0c0d7899 */ /* 0x000fe400080006ff */
[----:B------:R-:W-:Y:S02]  /*0720*/  USHF.L.U32 UR12, UR12, 0x1, URZ ;  /* 0x000000010c0c7899 */ /* 0x000fe400080006ff */
[----:B------:R-:W-:-:S04]  /*0730*/  UIADD3 UR14, UPT, UPT, -UR7, 0x100000, URZ ;  /* 0x00100000070e7890 */ /* 0x000fc8000fffe1ff */
[----:B------:R-:W-:Y:S02]  /*0740*/  USHF.L.U32 UR15, UR14, 0xb, URZ ;  /* 0x0000000b0e0f7899 */ /* 0x000fe400080006ff */
[----:B------:R-:W-:Y:S01]  /*0750*/  USHF.L.U32 UR14, UR14, 0x1, URZ ;  /* 0x000000010e0e7899 */ /* 0x000fe200080006ff */
[----:B------:R-:W-:Y:S01]  /*0760*/  ELECT P0, URZ, PT ;  /* 0x0000000000ff782f */ /* 0x000fe20003800000 */
[----:B------:R-:W2:Y:S02]  /*0770*/  FENCE.VIEW.ASYNC.S ;  /* 0x00000000000073c6 */ /* 0x000ea40000000000 */
[----:B--2---:R2:W3:Y:S08]  /*0780*/  SYNCS.EXCH.64 URZ, [UR9+0x40], UR12 ;  /* 0x0000400c09ff75b2 */ /* 0x0044f00008000100 */
[----:B------:R2:W1:Y:S01]  /*0790*/  SYNCS.EXCH.64 URZ, [UR9+0x58], UR14 ;  /* 0x0000580e09ff75b2 */ /* 0x0004620008000100 */
[----:B------:R2:W1:Y:S01]  /*07a0*/  SYNCS.EXCH.64 URZ, [UR9+0x48], UR12 ;  /* 0x0000480c09ff75b2 */ /* 0x0004620008000100 */
[----:B------:R2:W1:Y:S01]  /*07b0*/  SYNCS.EXCH.64 URZ, [UR9+0x60], UR14 ;  /* 0x0000600e09ff75b2 */ /* 0x0004620008000100 */
[----:B------:R2:W1:Y:S01]  /*07c0*/  SYNCS.EXCH.64 URZ, [UR9+0x50], UR12 ;  /* 0x0000500c09ff75b2 */ /* 0x0004620008000100 */
[----:B------:R2:W1:Y:S01]  /*07d0*/  SYNCS.EXCH.64 URZ, [UR9+0x68], UR14 ;  /* 0x0000680e09ff75b2 */ /* 0x0004620008000100 */
[----:B------:R-:W-:Y:S01]  /*07e0*/  NOP ;  /* 0x0000000000007918 */ /* 0x000fe20000000000 */
.L_x_10:
[----:B------:R-:W4:Y:S01]  /*07f0*/  SHFL.IDX PT, R0, R70, RZ, 0x1f ;  /* 0x00001fff46007589 */ /* 0x000f2200000e0000 */
[----:B------:R-:W-:Y:S01]  /*0800*/  NOP ;  /* 0x0000000000007918 */ /* 0x000fe20000000000 */
[----:B----4-:R-:W-:-:S13]  /*0810*/  ISETP.NE.AND P0, PT, R0, 0x3, PT ;  /* 0x000000030000780c */ /* 0x010fda0003f05270 */
[----:B------:R-:W-:Y:S05]  /*0820*/  @P0 BRA `(.L_x_11) ;  /* 0x00000000002c0947 */ /* 0x000fea0003800000 */
[----:B---3--:R-:W-:Y:S01]  /*0830*/  UMOV UR8, 0x400 ;  /* 0x0000040000087882 */ /* 0x008fe20000000000 */
[----:B------:R-:W-:Y:S01]  /*0840*/  UMOV UR7, 0x20 ;  /* 0x0000002000077882 */ /* 0x000fe20000000000 */
[----:B------:R-:W-:Y:S02]  /*0850*/  ULEA UR8, UR37, UR8, 0x18 ;  /* 0x0000000825087291 */ /* 0x000fe4000f8ec0ff */
[----:B--2---:R-:W-:-:S04]  /*0860*/  UIADD3 UR12, UPT, UPT, -UR7, 0x100000, URZ ;  /* 0x00100000070c7890 */ /* 0x004fc8000fffe1ff */
[----:B------:R-:W-:Y:S02]  /*0870*/  USHF.L.U32 UR13, UR12, 0xb, URZ ;  /* 0x0000000b0c0d7899 */ /* 0x000fe400080006ff */
[----:B------:R-:W-:Y:S01]  /*0880*/  USHF.L.U32 UR12, UR12, 0x1, URZ ;  /* 0x000000010c0c7899 */ /* 0x000fe200080006ff */
[----:B------:R-:W-:Y:S01]  /*0890*/  ELECT P0, URZ, PT ;  /* 0x0000000000ff782f */ /* 0x000fe20003800000 */
[----:B------:R-:W2:Y:S10]  /*08a0*/  FENCE.VIEW.ASYNC.S ;  /* 0x00000000000073c6 */ /* 0x000eb40000000000 */
[----:B--2---:R4:W2:Y:S01]  /*08b0*/  SYNCS.EXCH.64 URZ, [UR8+0x70], UR12 ;  /* 0x0000700c08ff75b2 */ /* 0x0048a20008000100 */
[----:B------:R4:W3:Y:S02]  /*08c0*/  SYNCS.EXCH.64 URZ, [UR8+0x78], UR12 ;  /* 0x0000780c08ff75b2 */ /* 0x0008e40008000100 */
[----:B----4-:R-:W-:Y:S01]  /*08d0*/  NOP ;  /* 0x0000000000007918 */ /* 0x010fe20000000000 */
.L_x_11:
[----:B------:R-:W4:Y:S01]  /*08e0*/  SHFL.IDX PT, R0, R70, RZ, 0x1f ;  /* 0x00001fff46007589 */ /* 0x000f2200000e0000 */
[----:B------:R-:W-:Y:S01]  /*08f0*/  NOP ;  /* 0x0000000000007918 */ /* 0x000fe20000000000 */
[----:B----4-:R-:W-:-:S13]  /*0900*/  ISETP.NE.AND P0, PT, R0, 0x4, PT ;  /* 0x000000040000780c */ /* 0x010fda0003f05270 */
[----:B------:R-:W-:Y:S05]  /*0910*/  @P0 BRA `(.L_x_12) ;  /* 0x0000000000480947 */ /* 0x000fea0003800000 */
[----:B--2---:R-:W-:Y:S01]  /*0920*/  UMOV UR9, 0x1e0 ;  /* 0x000001e000097882 */ /* 0x004fe20000000000 */
[----:B---3--:R-:W-:Y:S01]  /*0930*/  UMOV UR8, 0x400 ;  /* 0x0000040000087882 */ /* 0x008fe20000000000 */
[----:B------:R-:W-:Y:S01]  /*0940*/  USEL UR9, UR9, 0x1a0, UP5 ;  /* 0x000001a009097887 */ /* 0x000fe2000a800000 */
        /* <DEDUP_REMOVED lines=10> */
[----:B--2---:R4:W2:Y:S08]  /*09f0*/  SYNCS.EXCH.64 URZ, [UR8+0x80], UR12 ;  /* 0x0000800c08ff75b2 */ /* 0x0048b00008000100 */
[----:B------:R4:W3:Y:S01]  /*0a00*/  SYNCS.EXCH.64 URZ, [UR8+0x90], UR14 ;  /* 0x0000900e08ff75b2 */ /* 0x0008e20008000100 */
[----:B------:R4:W1:Y:S01]  /*0a10*/  SYNCS.EXCH.64 URZ, [UR8+0x88], UR12 ;  /* 0x0000880c08ff75b2 */ /* 0x0008620008000100 */
[----:B------:R4:W1:Y:S02]  /*0a20*/  SYNCS.EXCH.64 URZ, [UR8+0x98], UR14 ;  /* 0x0000980e08ff75b2 */ /* 0x0008640008000100 */
[----:B----4-:R-:W-:Y:S01]  /*0a30*/  NOP ;  /* 0x0000000000007918 */ /* 0x010fe20000000000 */
.L_x_12:
[----:B------:R-:W4:Y:S01]  /*0a40*/  SHFL.IDX PT, R0, R70, RZ, 0x1f ;  /* 0x00001fff46007589 */ /* 0x000f2200000e0000 */
[----:B------:R-:W-:Y:S01]  /*0a50*/  NOP ;  /* 0x0000000000007918 */ /* 0x000fe20000000000 */
[----:B----4-:R-:W-:-:S13]  /*0a60*/  ISETP.NE.AND P0, PT, R0, 0x5, PT ;  /* 0x000000050000780c */ /* 0x010fda0003f05270 */
[----:B------:R-:W-:Y:S05]  /*0a70*/  @P0 BRA `(.L_x_13) ;  /* 0x0000000000540947 */ /* 0x000fea0003800000 */
[----:B--2---:R-:W-:Y:S01]  /*0a80*/  UMOV UR9, 0x400 ;  /* 0x0000040000097882 */ /* 0x004fe20000000000 */
        /* <DEDUP_REMOVED lines=14> */
[----:B------:R4:W1:Y:S01]  /*0b70*/  SYNCS.EXCH.64 URZ, [UR9+0xc8], UR14 ;  /* 0x0000c80e09ff75b2 */ /* 0x0008620008000100 */
[----:B------:R4:W1:Y:S01]  /*0b80*/  SYNCS.EXCH.64 URZ, [UR9+0xb0], UR12 ;  /* 0x0000b00c09ff75b2 */ /* 0x0008620008000100 */
[----:B------:R4:W1:Y:S01]  /*0b90*/  SYNCS.EXCH.64 URZ, [UR9+0xd0], UR14 ;  /* 0x0000d00e09ff75b2 */ /* 0x0008620008000100 */
[----:B------:R4:W1:Y:S01]  /*0ba0*/  SYNCS.EXCH.64 URZ, [UR9+0xb8], UR12 ;  /* 0x0000b80c09ff75b2 */ /* 0x0008620008000100 */
[----:B------:R4:W1:Y:S02]  /*0bb0*/  SYNCS.EXCH.64 URZ, [UR9+0xd8], UR14 ;  /* 0x0000d80e09ff75b2 */ /* 0x0008640008000100 */
[----:B----4-:R-:W-:Y:S01]  /*0bc0*/  NOP ;  /* 0x0000000000007918 */ /* 0x010fe20000000000 */
.L_x_13:
[----:B------:R-:W4:Y:S01]  /*0bd0*/  SHFL.IDX PT, R0, R70, RZ, 0x1f ;  /* 0x00001fff46007589 */ /* 0x000f2200000e0000 */
[----:B------:R-:W-:Y:S01]  /*0be0*/  ISETP.NE.OR P1, PT, RZ, UR10, !P1 ;  /* 0x0000000aff007c0c */ /* 0x000fe2000cf25670 */
        /* <DEDUP_REMOVED lines=12> */
[----:B------:R4:W3:Y:S01]  /*0cb0*/  SYNCS.EXCH.64 URZ, [UR8+0xf0], UR12 ;  /* 0x0000f00c08ff75b2 */ /* 0x0008e20008000100 */
[----:B------:R4:W1:Y:S01]  /*0cc0*/  SYNCS.EXCH.64 URZ, [UR8+0xe8], UR12 ;  /* 0x0000e80c08ff75b2 */ /* 0x0008620008000100 */
[----:B------:R4:W1:Y:S02]  /*0cd0*/  SYNCS.EXCH.64 URZ, [UR8+0xf8], UR12 ;  /* 0x0000f80c08ff75b2 */ /* 0x0008640008000100 */
[----:B----4-:R-:W-:Y:S01]  /*0ce0*/  NOP ;  /* 0x0000000000007918 */ /* 0x010fe20000000000 */
.L_x_14:
[----:B------:R-:W-:Y:S01]  /*0cf0*/  VOTEU.ALL UP1, P1 ;  /* 0x0000000000ff7886 */ /* 0x000fe20000820000 */
[----:B---3--:R-:W3:Y:S01]  /*0d00*/  LDCU UR8, c[0x0][0x36c] ;  /* 0x00006d80ff0877ac */ /* 0x008ee20008000800 */
[----:B------:R-:W-:Y:S01]  /*0d10*/  NOP ;  /* 0x0000000000007918 */ /* 0x000fe20000000000 */
[----:B------:R-:W-:Y:S01]  /*0d20*/  LOP3.LUT R10, R74, 0x1f, RZ, 0xc0, !PT ;  /* 0x0000001f4a0a7812 */ /* 0x000fe200078ec0ff */
[----:B--2---:R-:W-:Y:S01]  /*0d30*/  UMOV UR12, 0x20 ;  /* 0x00000020000c7882 */ /* 0x004fe20000000000 */
[----:B------:R-:W-:Y:S01]  /*0d40*/  @!UP1 UMOV UR7, 0x400 ;  /* 0x0000040000079882 */ /* 0x000fe20000000000 */
[----:B------:R-:W-:-:S04]  /*0d50*/  @!UP1 UIADD3 UR12, UPT, UPT, -UR12, 0x100000, URZ ;  /* 0x001000000c0c9890 */ /* 0x000fc8000fffe1ff */
[----:B------:R-:W-:Y:S02]  /*0d60*/  @!UP1 USHF.L.U32 UR13, UR12, 0xb, URZ ;  /* 0x0000000b0c0d9899 */ /* 0x000fe400080006ff */
[----:B------:R-:W-:Y:S02]  /*0d70*/  @!UP1 USHF.L.U32 UR12, UR12, 0x1, URZ ;  /* 0x000000010c0c9899 */ /* 0x000fe400080006ff */
[----:B------:R-:W-:Y:S01]  /*0d80*/  @!UP1 ULEA UR7, UR37, UR7, 0x18 ;  /* 0x0000000725079291 */ /* 0x000fe2000f8ec0ff */
[----:B------:R-:W-:Y:S01]  /*0d90*/  VOTEU.ALL UP1, P1 ;  /* 0x0000000000ff7886 */ /* 0x000fe20000820000 */
[----:B------:R-:W-:Y:S01]  /*0da0*/  UISETP.NE.AND UP4, UPT, UR10, URZ, UPT ;  /* 0x000000ff0a00728c */ /* 0x000fe2000bf85270 */
[----:B------:R-:W2:Y:S09]  /*0db0*/  FENCE.VIEW.ASYNC.S ;  /* 0x00000000000073c6 */ /* 0x000eb20000000000 */
[----:B--2---:R2:W4:Y:S01]  /*0dc0*/  @!UP1 SYNCS.EXCH.64 URZ, [UR7+0x100], UR12 ;  /* 0x0001000c07ff95b2 */ /* 0x0045220008000100 */
[----:B---3--:R-:W-:-:S09]  /*0dd0*/  UISETP.EQ.U32.AND UP1, UPT, UR8, 0x1, UPT ;  /* 0x000000010800788c */ /* 0x008fd2000bf22070 */
[----:B------:R-:W-:Y:S05]  /*0de0*/  BRA.U !UP1, `(.L_x_15) ;  /* 0x0000000109087547 */ /* 0x000fea000b800000 */
[----:B-1--4-:R-:W-:Y:S01]  /*0df0*/  UCGABAR_ARV ;  /* 0x00000000000079c7 */ /* 0x012fe20008000000 */
[----:B------:R-:W-:Y:S05]  /*0e00*/  BRA `(.L_x_16) ;  /* 0x0000000000047947 */ /* 0x000fea0003800000 */
.L_x_15:
[----:B-1--4-:R-:W-:Y:S01]  /*0e10*/  NOP ;  /* 0x0000000000007918 */ /* 0x012fe20000000000 */
.L_x_16:
[----:B------:R-:W1:Y:S01]  /*0e20*/  S2R R11, SR_CTAID.X ;  /* 0x00000000000b7919 */ /* 0x000e620000002500 */
[----:B------:R-:W-:-:S05]  /*0e30*/  CS2R.32 R60, SR_CgaSize ;  /* 0x00000000003c7805 */ /* 0x000fca0000008a00 */
[----:B------:R-:W-:-:S05]  /*0e40*/  IMAD R60, R60, -0xa0, RZ ;  /* 0xffffff603c3c7824 */ /* 0x000fca00078e02ff */
[----:B------:R-:W-:-:S14]  /*0e50*/  R2UR UR8, R60 ;  /* 0x000000003c0872ca */ /* 0x000fdc00000e0000 */
[----:B------:R-:W3:Y:S01]  /*0e60*/  LDCU UR8, c[0x0][UR8+0x2b0] ;  /* 0x00005600080877ac */ /* 0x000ee20008000800 */
[----:B------:R-:W-:-:S05]  /*0e70*/  CS2R.32 R0, SR_CgaSize ;  /* 0x0000000000007805 */ /* 0x000fca0000008a00 */
[----:B------:R-:W-:-:S06]  /*0e80*/  IMAD R0, R0, -0xa0, RZ ;  /* 0xffffff6000007824 */ /* 0x000fcc00078e02ff */
[----:B------:R-:W4:Y:S01]  /*0e90*/  LDC R0, c[0x0][R0+0x2a0] ;  /* 0x0000a80000007b82 */ /* 0x000f220000000800 */
[----:B------:R-:W-:Y:S01]  /*0ea0*/  PRMT R8, RZ, 0x7610, R8 ;  /* 0x00007610ff087816 */ /* 0x000fe20000000008 */
[----:B------:R-:W3:Y:S01]  /*0eb0*/  S2R R20, SR_CTAID.Y ;  /* 0x0000000000147919 */ /* 0x000ee20000002600 */
[----:B------:R-:W-:-:S05]  /*0ec0*/  CS2R.32 R60, SR_CgaSize ;  /* 0x00000000003c7805 */ /* 0x000fca0000008a00 */
[----:B------:R-:W-:-:S05]  /*0ed0*/  IMAD R60, R60, -0xa0, RZ ;  /* 0xffffff603c3c7824 */ /* 0x000fca00078e02ff */
[----:B--2---:R-:W-:-:S14]  /*0ee0*/  R2UR UR7, R60 ;  /* 0x000000003c0772ca */ /* 0x004fdc00000e0000 */
[----:B------:R-:W2:Y:S01]  /*0ef0*/  LDCU UR7, c[0x0][UR7+0x2b4] ;  /* 0x00005680070777ac */ /* 0x000ea20008000800 */
[----:B------:R-:W-:Y:S01]  /*0f00*/  UISETP.NE.AND UP2, UPT, UR10, 0x2, UPT ;  /* 0x000000020a00788c */ /* 0x000fe2000bf45270 */
[----:B------:R-:W3:Y:S01]  /*0f10*/  LDC R9, c[0x0][0xb24] ;  /* 0x0002c900ff097b82 */ /* 0x000ee20000000800 */
[----:B------:R-:W-:-:S05]  /*0f20*/  CS2R.32 R58, SR_CgaSize ;  /* 0x00000000003a7805 */ /* 0x000fca0000008a00 */
[----:B------:R-:W-:-:S06]  /*0f30*/  IMAD R58, R58, -0xa0, RZ ;  /* 0xffffff603a3a7824 */ /* 0x000fcc00078e02ff */
[----:B------:R-:W4:Y:S08]  /*0f40*/  LDC R58, c[0x0][R58+0x2a4] ;  /* 0x0000a9003a3a7b82 */ /* 0x000f300000000800 */
[----:B------:R-:W4:Y:S01]  /*0f50*/  LDC R26, c[0x0][0xb24] ;  /* 0x0002c900ff1a7b82 */ /* 0x000f220000000800 */
[----:B-1----:R-:W-:Y:S01]  /*0f60*/  I2FP.F32.U32 R4, R11 ;  /* 0x0000000b00047245 */ /* 0x002fe20000201000 */
[----:B------:R-:W-:-:S06]  /*0f70*/  IMAD.MOV.U32 R21, RZ, RZ, R11 ;  /* 0x000000ffff157224 */ /* 0x000fcc00078e000b */
[----:B------:R-:W1:Y:S01]  /*0f80*/  S2UR UR36, SR_CTAID.Z ;  /* 0x00000000002479c3 */ /* 0x000e620000002700 */
[----:B---3--:R-:W-:Y:S02]  /*0f90*/  ISETP.GE.AND P0, PT, R9, 0x1, PT ;  /* 0x000000010900780c */ /* 0x008fe40003f06270 */
[----:B------:R-:W-:Y:S01]  /*0fa0*/  I2FP.F32.U32 R2, R20 ;  /* 0x0000001400027245 */ /* 0x000fe20000201000 */
[----:B------:R-:W-:-:S04]  /*0fb0*/  FMUL R4, R4, UR8 ;  /* 0x0000000804047c20 */ /* 0x000fc80008400000 */
[----:B--2---:R-:W-:Y:S01]  /*0fc0*/  FMUL R2, R2, UR7 ;  /* 0x0000000702027c20 */ /* 0x004fe20008400000 */
[----:B------:R-:W2:Y:S01]  /*0fd0*/  F2I.U32.TRUNC.NTZ R60, R4 ;  /* 0x00000004003c7305 */ /* 0x000ea2000020f000 */
[----:B------:R-:W3:Y:S07]  /*0fe0*/  LDCU UR7, c[0x0][0xb30] ;  /* 0x00016600ff0777ac */ /* 0x000eee0008000800 */
[----:B------:R-:W1:Y:S01]  /*0ff0*/  F2I.U32.TRUNC.NTZ R3, R2 ;  /* 0x0000000200037305 */ /* 0x000e62000020f000 */
[----:B--2---:R-:W-:-:S04]  /*1000*/  IMAD.MOV R60, RZ, RZ, -R60 ;  /* 0x000000ffff3c7224 */ /* 0x004fc800078e0a3c */
[----:B----4-:R-:W-:Y:S01]  /*1010*/  IMAD R60, R0, R60, R11 ;  /* 0x0000003c003c7224 */ /* 0x010fe200078e020b */
[----:B------:R-:W-:Y:S01]  /*1020*/  PRMT R0, RZ, 0x7610, R0 ;  /* 0x00007610ff007816 */ /* 0x000fe20000000000 */
[----:B---3--:R-:W-:Y:S01]  /*1030*/  UISETP.NE.AND UP3, UPT, UR7, 0x1, UPT ;  /* 0x000000010700788c */ /* 0x008fe2000bf65270 */
[----:B-1----:R-:W-:-:S05]  /*1040*/  IADD3 R3, PT, PT, -R3, RZ, RZ ;  /* 0x000000ff03037210 */ /* 0x002fca0007ffe1ff */
[----:B------:R-:W-:Y:S01]  /*1050*/  IMAD R58, R58, R3, R20 ;  /* 0x000000033a3a7224 */ /* 0x000fe200078e0214 */
[----:B------:R-:W-:Y:S06]  /*1060*/  BRA.U UP4, `(.L_x_17) ;  /* 0x0000000104247547 */ /* 0x000fec000b800000 */
[----:B------:R-:W-:Y:S01]  /*1070*/  ISETP.NE.AND P1, PT, R58, RZ, PT ;  /* 0x000000ff3a00720c */ /* 0x000fe20003f25270 */
[----:B------:R-:W-:Y:S01]  /*1080*/  IMAD.MOV.U32 R0, RZ, RZ, 0x3 ;  /* 0x00000003ff007424 */ /* 0x000fe200078e00ff */
[C---:B------:R-:W-:Y:S02]  /*1090*/  LOP3.LUT R3, R60.reuse, 0xfffffffe, RZ, 0xc0, !PT ;  /* 0xfffffffe3c037812 */ /* 0x040fe400078ec0ff */
[----:B------:R-:W-:Y:S02]  /*10a0*/  ISETP.LT.U32.OR P1, PT, R60, 0x2, !P1 ;  /* 0x000000023c00780c */ /* 0x000fe40004f21470 */
[----:B------:R-:W-:Y:S02]  /*10b0*/  SHF.L.U32 R0, R0, R3, RZ ;  /* 0x0000000300007219 */ /* 0x000fe400000006ff */
[----:B------:R-:W-:Y:S02]  /*10c0*/  SEL R5, RZ, 0x1, !P1 ;  /* 0x00000001ff057807 */ /* 0x000fe40004800000 */
[----:B------:R-:W-:-:S05]  /*10d0*/  SEL R2, RZ, 0x2, !P1 ;  /* 0x00000002ff027807 */ /* 0x000fca0004800000 */
[----:B------:R-:W-:-:S05]  /*10e0*/  IMAD.IADD R2, R5, 0x1, R2 ;  /* 0x0000000105027824 */ /* 0x000fca00078e0202 */
[----:B------:R-:W-:Y:S02]  /*10f0*/  PRMT R8, R2, 0x7610, R8 ;  /* 0x0000761002087816 */ /* 0x000fe40000000008 */
.L_x_17:
[----:B------:R-:W-:Y:S05]  /*1100*/  @!P0 BRA `(.L_x_18) ;  /* 0x0000000000b88947 */ /* 0x000fea0003800000 */
[----:B------:R-:W1:Y:S01]  /*1110*/  LDC.64 R4, c[0x0][0xb18] ;  /* 0x0002c600ff047b82 */ /* 0x000e620000000a00 */
[----:B------:R-:W-:-:S07]  /*1120*/  ISETP.NE.AND P0, PT, R9, 0x1, PT ;  /* 0x000000010900780c */ /* 0x000fce0003f05270 */
[----:B------:R-:W2:Y:S08]  /*1130*/  LDC R14, c[0x0][0xb0c] ;  /* 0x0002c300ff0e7b82 */ /* 0x000eb00000000800 */
[----:B------:R-:W3:Y:S08]  /*1140*/  LDC R13, c[0x0][0x370] ;  /* 0x0000dc00ff0d7b82 */ /* 0x000ef00000000800 */
[----:B------:R-:W4:Y:S01]  /*1150*/  LDC R16, c[0x0][0x374] ;  /* 0x0000dd00ff107b82 */ /* 0x000f220000000800 */
[----:B-1----:R-:W-:-:S07]  /*1160*/  ISETP.NE.AND P1, PT, R4, 0x1, PT ;  /* 0x000000010400780c */ /* 0x002fce0003f25270 */
[----:B------:R-:W3:Y:S01]  /*1170*/  LDC.64 R6, c[0x0][0xb10] ;  /* 0x0002c400ff067b82 */ /* 0x000ee20000000a00 */
[----:B--2---:R-:W-:-:S07]  /*1180*/  ISETP.NE.AND P2, PT, R14, 0x1, PT ;  /* 0x000000010e00780c */ /* 0x004fce0003f45270 */
[----:B------:R-:W1:Y:S08]  /*1190*/  LDC R12, c[0x0][0xb20] ;  /* 0x0002c800ff0c7b82 */ /* 0x000e700000000800 */
[----:B------:R-:W2:Y:S01]  /*11a0*/  LDC.64 R2, c[0x0][0xb28] ;  /* 0x0002ca00ff027b82 */ /* 0x000ea20000000a00 */
[----:B----4-:R-:W-:-:S04]  /*11b0*/  IMAD.HI.U32 R15, R16, R5, RZ ;  /* 0x00000005100f7227 */ /* 0x010fc800078e00ff */
[----:B------:R-:W-:-:S04]  /*11c0*/  IMAD.HI.U32 R5, R20, R5, RZ ;  /* 0x0000000514057227 */ /* 0x000fc800078e00ff */
[----:B---3--:R-:W-:-:S04]  /*11d0*/  IMAD.HI.U32 R18, R13, R6, RZ ;  /* 0x000000060d127227 */ /* 0x008fc800078e00ff */
[C---:B------:R-:W-:Y:S01]  /*11e0*/  IMAD.HI.U32 R22, R11.reuse, R6, RZ ;  /* 0x000000060b167227 */ /* 0x040fe200078e00ff */
[-C--:B------:R-:W-:Y:S02]  /*11f0*/  @P2 SHF.R.U32.HI R13, RZ, R7.reuse, R18 ;  /* 0x00000007ff0d2219 */ /* 0x080fe40000011612 */
[-C--:B-1----:R-:W-:Y:S02]  /*1200*/  @P1 SHF.R.U32.HI R16, RZ, R12.reuse, R15 ;  /* 0x0000000cff101219 */ /* 0x082fe4000001160f */
[----:B------:R-:W-:Y:S02]  /*1210*/  SHF.R.U32.HI R5, RZ, R12, R5 ;  /* 0x0000000cff057219 */ /* 0x000fe40000011605 */
[----:B------:R-:W-:Y:S02]  /*1220*/  SHF.R.U32.HI R22, RZ, R7, R22 ;  /* 0x00000007ff167219 */ /* 0x000fe40000011616 */
[----:B------:R-:W-:Y:S01]  /*1230*/  SEL R5, R20, R5, !P1 ;  /* 0x0000000514057207 */ /* 0x000fe20004800000 */
[----:B--2---:R-:W-:Y:S01]  /*1240*/  IMAD.HI.U32 R18, R16, R2, RZ ;  /* 0x0000000210127227 */ /* 0x004fe200078e00ff */
[----:B------:R-:W-:-:S02]  /*1250*/  SEL R21, R11, R22, !P2 ;  /* 0x000000160b157207 */ /* 0x000fc40005000000 */
[----:B------:R-:W-:Y:S01]  /*1260*/  IADD3 R7, PT, PT, -R5, RZ, RZ ;  /* 0x000000ff05077210 */ /* 0x000fe20007ffe1ff */
[----:B------:R-:W-:Y:S01]  /*1270*/  IMAD.HI.U32 R6, R13, R2, RZ ;  /* 0x000000020d067227 */ /* 0x000fe200078e00ff */
[----:B------:R-:W-:-:S03]  /*1280*/  @P0 SHF.R.U32.HI R16, RZ, R3, R18 ;  /* 0x00000003ff100219 */ /* 0x000fc60000011612 */
[----:B------:R-:W-:Y:S01]  /*1290*/  IMAD R7, R4, R7, R20 ;  /* 0x0000000704077224 */ /* 0x000fe200078e0214 */
[----:B------:R-:W-:Y:S01]  /*12a0*/  @P0 SHF.R.U32.HI R13, RZ, R3, R6 ;  /* 0x00000003ff0d0219 */ /* 0x000fe20000011606 */
[----:B------:R-:W-:-:S04]  /*12b0*/  IMAD R16, R16, R9, RZ ;  /* 0x0000000910107224 */ /* 0x000fc800078e02ff */
[----:B------:R-:W-:Y:S01]  /*12c0*/  IMAD R6, R13, R9, RZ ;  /* 0x000000090d067224 */ /* 0x000fe200078e02ff */
[----:B------:R-:W-:-:S04]  /*12d0*/  ISETP.GE.AND P1, PT, R5, R16, PT ;  /* 0x000000100500720c */ /* 0x000fc80003f26270 */
[----:B------:R-:W-:Y:S01]  /*12e0*/  ISETP.GE.OR P1, PT, R21, R6, P1 ;  /* 0x000000061500720c */ /* 0x000fe20000f26670 */
[----:B------:R-:W-:-:S05]  /*12f0*/  IMAD.HI.U32 R6, R5, R2, RZ ;  /* 0x0000000205067227 */ /* 0x000fca00078e00ff */
[----:B------:R-:W-:-:S04]  /*1300*/  SHF.R.U32.HI R6, RZ, R3, R6 ;  /* 0x00000003ff067219 */ /* 0x000fc80000011606 */
[----:B------:R-:W-:-:S03]  /*1310*/  SEL R6, R5, R6, !P0 ;  /* 0x0000000605067207 */ /* 0x000fc60004000000 */
[----:B------:R-:W-:Y:S01]  /*1320*/  @!P1 IMAD.HI.U32 R12, R21, R2, RZ ;  /* 0x00000002150c9227 */ /* 0x000fe200078e00ff */
[----:B------:R-:W-:-:S04]  /*1330*/  IADD3 R2, PT, PT, -R6, RZ, RZ ;  /* 0x000000ff06027210 */ /* 0x000fc80007ffe1ff */
[----:B------:R-:W-:Y:S01]  /*1340*/  @!P1 SHF.R.U32.HI R12, RZ, R3, R12 ;  /* 0x00000003ff0c9219 */ /* 0x000fe2000001160c */
[----:B------:R-:W-:-:S03]  /*1350*/  IMAD R2, R9, R2, R5 ;  /* 0x0000000209027224 */ /* 0x000fc600078e0205 */
[----:B------:R-:W-:-:S05]  /*1360*/  @!P1 SEL R3, R21, R12, !P0 ;  /* 0x0000000c15039207 */ /* 0x000fca0004000000 */
[--C-:B------:R-:W-:Y:S02]  /*1370*/  @!P1 IMAD.IADD R6, R6, 0x1, -R3.reuse ;  /* 0x0000000106069824 */ /* 0x100fe400078e0a03 */
[----:B------:R-:W-:Y:S01]  /*1380*/  @!P1 IMAD R3, R2, R13, R3 ;  /* 0x0000000d02039224 */ /* 0x000fe200078e0203 */
[----:B------:R-:W-:Y:S01]  /*1390*/  IADD3 R2, PT, PT, -R21, RZ, RZ ;  /* 0x000000ff15027210 */ /* 0x000fe20007ffe1ff */
[----:B------:R-:W-:Y:S02]  /*13a0*/  @!P1 IMAD R5, R6, R9, R21 ;  /* 0x0000000906059224 */ /* 0x000fe400078e0215 */
[----:B------:R-:W-:Y:S02]  /*13b0*/  @!P1 IMAD.MOV.U32 R21, RZ, RZ, R3 ;  /* 0x000000ffff159224 */ /* 0x000fe400078e0003 */
[----:B------:R-:W-:Y:S02]  /*13c0*/  IMAD R2, R14, R2, R11 ;  /* 0x000000020e027224 */ /* 0x000fe400078e020b */
[----:B------:R-:W-:-:S02]  /*13d0*/  IMAD R20, R5, R4, R7 ;  /* 0x0000000405147224 */ /* 0x000fc400078e0207 */
[----:B------:R-:W-:Y:S02]  /*13e0*/  IMAD R21, R21, R14, R2 ;  /* 0x0000000e15157224 */ /* 0x000fe400078e0202 */
.L_x_18:
[----:B------:R-:W-:Y:S05]  /*13f0*/  BRA.U UP3, `(.L_x_19) ;  /* 0x0000000103407547 */ /* 0x000fea000b800000 */
[----:B------:R-:W1:Y:S08]  /*1400*/  LDC.64 R4, c[0x0][0xb10] ;  /* 0x0002c400ff047b82 */ /* 0x000e700000000a00 */
[----:B------:R-:W2:Y:S08]  /*1410*/  LDC.64 R2, c[0x0][0xb18] ;  /* 0x0002c600ff027b82 */ /* 0x000eb00000000a00 */
[----:B------:R-:W3:Y:S08]  /*1420*/  LDC R6, c[0x0][0xb20] ;  /* 0x0002c800ff067b82 */ /* 0x000ef00000000800 */
[----:B------:R-:W4:Y:S01]  /*1430*/  LDC R12, c[0x0][0xb0c] ;  /* 0x0002c300ff0c7b82 */ /* 0x000f220000000800 */
[----:B-1----:R-:W-:-:S05]  /*1440*/  IMAD.HI.U32 R4, R21, R4, RZ ;  /* 0x0000000415047227 */ /* 0x002fca00078e00ff */
[----:B------:R-:W-:Y:S01]  /*1450*/  SHF.R.U32.HI R4, RZ, R5, R4 ;  /* 0x00000005ff047219 */ /* 0x000fe20000011604 */
[----:B--2---:R-:W-:Y:S01]  /*1460*/  IMAD.HI.U32 R3, R20, R3, RZ ;  /* 0x0000000314037227 */ /* 0x004fe200078e00ff */
[----:B------:R-:W-:-:S04]  /*1470*/  ISETP.NE.AND P0, PT, R2, 0x1, PT ;  /* 0x000000010200780c */ /* 0x000fc80003f05270 */
[----:B---3--:R-:W-:-:S04]  /*1480*/  SHF.R.U32.HI R3, RZ, R6, R3 ;  /* 0x00000006ff037219 */ /* 0x008fc80000011603 */
[----:B------:R-:W-:Y:S02]  /*1490*/  SEL R3, R20, R3, !P0 ;  /* 0x0000000314037207 */ /* 0x000fe40004000000 */
[----:B----4-:R-:W-:-:S04]  /*14a0*/  ISETP.NE.AND P1, PT, R12, 0x1, PT ;  /* 0x000000010c00780c */ /* 0x010fc80003f25270 */
[----:B------:R-:W-:-:S05]  /*14b0*/  SEL R6, R21, R4, !P1 ;  /* 0x0000000415067207 */ /* 0x000fca0004800000 */
[----:B------:R-:W-:Y:S02]  /*14c0*/  IMAD.IADD R4, R3, 0x1, -R6 ;  /* 0x0000000103047824 */ /* 0x000fe400078e0a06 */
[----:B------:R-:W-:Y:S02]  /*14d0*/  IMAD.IADD R3, R6, 0x1, -R3 ;  /* 0x0000000106037824 */ /* 0x000fe400078e0a03 */
[----:B------:R-:W-:Y:S02]  /*14e0*/  IMAD R21, R4, R12, R21 ;  /* 0x0000000c04157224 */ /* 0x000fe400078e0215 */
[----:B------:R-:W-:Y:S02]  /*14f0*/  IMAD R20, R3, R2, R20 ;  /* 0x0000000203147224 */ /* 0x000fe400078e0214 */
.L_x_19:
[----:B------:R-:W-:Y:S05]  /*1500*/  BRA.U !UP1, `(.L_x_20) ;  /* 0x00000001090c7547 */ /* 0x000fea000b800000 */
[----:B------:R-:W-:Y:S01]  /*1510*/  UCGABAR_WAIT ;  /* 0x0000000000007dc7 */ /* 0x000fe20008000000 */
[----:B------:R-:W-:Y:S01]  /*1520*/  CCTL.IVALL ;  /* 0x00000000ff00798f */ /* 0x000fe20002000000 */
[----:B------:R-:W-:Y:S05]  /*1530*/  BRA `(.L_x_21) ;  /* 0x0000000000047947 */ /* 0x000fea0003800000 */
.L_x_20:
[----:B------:R-:W-:Y:S06]  /*1540*/  BAR.SYNC.DEFER_BLOCKING 0x0 ;  /* 0x0000000000007b1d */ /* 0x000fec0000010000 */
.L_x_21:
[----:B------:R-:W-:Y:S05]  /*1550*/  BRA.U UP2, `(.L_x_22) ;  /* 0x0000001102b87547 */ /* 0x000fea000b800000 */
[----:B------:R-:W1:Y:S01]  /*1560*/  LDCU UR4, c[0x0][0x38c] ;  /* 0x00007180ff0477ac */ /* 0x000e620008000800 */
[----:B------:R-:W2:Y:S01]  /*1570*/  LDC R9, c[0x0][0x370] ;  /* 0x0000dc00ff097b82 */ /* 0x000ea20000000800 */
[C---:B------:R-:W-:Y:S01]  /*1580*/  IMAD.SHL.U32 R17, R11.reuse, 0x20, RZ ;  /* 0x000000200b117824 */ /* 0x040fe200078e00ff */
[----:B------:R-:W-:Y:S01]  /*1590*/  PLOP3.LUT P1, PT, PT, PT, UP5, 0x80, 0x8 ;  /* 0x000000000008781c */ /* 0x000fe20003f2f058 */
[----:B------:R-:W-:Y:S01]  /*15a0*/  HFMA2 R15, -RZ, RZ, 0, 5.9604644775390625e-08 ;  /* 0x00000001ff0f7431 */ /* 0x000fe200000001ff */
[----:B------:R-:W-:Y:S01]  /*15b0*/  UISETP.NE.AND UP1, UPT, UR10, URZ, UPT ;  /* 0x000000ff0a00728c */ /* 0x000fe2000bf25270 */
[----:B------:R-:W-:Y:S01]  /*15c0*/  HFMA2 R12, -RZ, RZ, 0, 0 ;  /* 0x00000000ff0c7431 */ /* 0x000fe200000001ff */
[----:B------:R-:W-:Y:S01]  /*15d0*/  ISETP.NE.AND P4, PT, R10, RZ, P5 ;  /* 0x000000ff0a00720c */ /* 0x000fe20002f85270 */
[----:B------:R-:W-:Y:S01]  /*15e0*/  IMAD.SHL.U32 R16, R11, 0x40, RZ ;  /* 0x000000400b107824 */ /* 0x000fe200078e00ff */
[----:B------:R-:W3:Y:S01]  /*15f0*/  LDC R0, c[0x0][0x374] ;  /* 0x0000dd00ff007b82 */ /* 0x000ee20000000800 */
[----:B------:R-:W-:Y:S01]  /*1600*/  PLOP3.LUT P1, PT, P1, PT, PT, 0x8, 0x80 ;  /* 0x000000000080781c */ /* 0x000fe20000f2e170 */
[----:B------:R-:W-:Y:S01]  /*1610*/  IMAD.MOV.U32 R14, RZ, RZ, RZ ;  /* 0x000000ffff0e7224 */ /* 0x000fe200078e00ff */
[----:B------:R-:W-:Y:S01]  /*1620*/  MOV R8, 0x1 ;  /* 0x0000000100087802 */ /* 0x000fe20000000f00 */
[----:B------:R-:W-:Y:S01]  /*1630*/  IMAD.MOV.U32 R10, RZ, RZ, RZ ;  /* 0x000000ffff0a7224 */ /* 0x000fe200078e00ff */
[----:B------:R-:W-:Y:S01]  /*1640*/  LOP3.LUT R17, R17, 0x20, RZ, 0xc0, !PT ;  /* 0x0000002011117812 */ /* 0x000fe200078ec0ff */
[----:B------:R-:W4:Y:S01]  /*1650*/  LDCU.64 UR14, c[0x0][0x348] ;  /* 0x00006900ff0e77ac */ /* 0x000f220008000a00 */
[----:B-1----:R-:W-:-:S02]  /*1660*/  UIADD3 UR5, UPT, UPT, UR4, 0x3f, URZ ;  /* 0x0000003f04057890 */ /* 0x002fc4000fffe0ff */
[----:B------:R-:W-:Y:S02]  /*1670*/  USEL UR22, UR6, 0x2, UP1 ;  /* 0x0000000206167887 */ /* 0x000fe40008800000 */
[----:B------:R-:W-:Y:S01]  /*1680*/  USHF.R.S32.HI UR7, URZ, 0x1f, UR5 ;  /* 0x0000001fff077899 */ /* 0x000fe20008011405 */
[----:B------:R-:W-:-:S03]  /*1690*/  UMOV UR23, URZ ;  /* 0x000000ff00177c82 */ /* 0x000fc60008000000 */
[----:B------:R-:W-:Y:S02]  /*16a0*/  ULEA.HI UR7, UR7, UR5, URZ, 0x6 ;  /* 0x0000000507077291 */ /* 0x000fe4000f8f30ff */
[----:B------:R-:W-:Y:S02]  /*16b0*/  UIADD3 UR5, UPT, UPT, UR4, -0x1, URZ ;  /* 0xffffffff04057890 */ /* 0x000fe4000fffe0ff */
[----:B------:R-:W-:Y:S02]  /*16c0*/  USHF.R.S32.HI UR7, URZ, 0x6, UR7 ;  /* 0x00000006ff077899 */ /* 0x000fe40008011407 */
[----:B------:R-:W-:Y:S02]  /*16d0*/  UISETP.GE.U32.AND UP2, UPT, UR5, -0x7f, UPT ;  /* 0xffffff810500788c */ /* 0x000fe4000bf46070 */
[----:B------:R-:W-:Y:S02]  /*16e0*/  UISETP.LT.U32.AND UP0, UPT, UR7, 0x4, UPT ;  /* 0x000000040700788c */ /* 0x000fe4000bf01070 */
[----:B------:R-:W-:-:S02]  /*16f0*/  UIADD3 UR4, UPT, UPT, UR4, 0x7e, URZ ;  /* 0x0000007e04047890 */ /* 0x000fc4000fffe0ff */
[----:B------:R-:W-:-:S04]  /*1700*/  USEL UR5, UR7, 0x4, UP0 ;  /* 0x0000000407057887 */ /* 0x000fc80008000000 */
[----:B------:R-:W-:Y:S02]  /*1710*/  UIADD3 UR21, UPT, UPT, UR5, -0x1, URZ ;  /* 0xffffffff05157890 */ /* 0x000fe4000fffe0ff */
[----:B------:R-:W-:Y:S02]  /*1720*/  @UP2 UIADD3 UR21, UPT, UPT, UR5, URZ, URZ ;  /* 0x000000ff05152290 */ /* 0x000fe4000fffe0ff */
[----:B------:R-:W-:Y:S02]  /*1730*/  UIADD3 UR24, UPT, UPT, UR7, -UR5, URZ ;  /* 0x8000000507187290 */ /* 0x000fe4000fffe0ff */
[----:B------:R-:W-:Y:S02]  /*1740*/  UIADD3 UR13, UPT, UPT, UR21, 0x1, URZ ;  /* 0x00000001150d7890 */ /* 0x000fe4000fffe0ff */
[----:B--2-4-:R-:W-:-:S12]  /*1750*/  UIADD3 UR21, UPT, UPT, -UR21, URZ, URZ ;  /* 0x000000ff15157290 */ /* 0x014fd8000fffe1ff */
.L_x_42:
[----:B------:R-:W-:Y:S01]  /*1760*/  UISETP.NE.AND UP0, UPT, UR37, URZ, UPT ;  /* 0x000000ff2500728c */ /* 0x000fe2000bf05270 */
[----:B------:R-:W1:Y:S08]  /*1770*/  S2UR UR37, SR_CgaCtaId ;  /* 0x00000000002579c3 */ /* 0x000e700000008800 */
[----:B------:R-:W-:Y:S05]  /*1780*/  BRA.U UP0, `(.L_x_23) ;  /* 0x0000000100347547 */ /* 0x000fea000b800000 */
[----:B------:R-:W2:Y:S01]  /*1790*/  S2R R2, SR_CgaCtaId ;  /* 0x0000000000027919 */ /* 0x000ea20000008800 */
[----:B------:R-:W-:-:S04]  /*17a0*/  MOV R3, 0x400 ;  /* 0x0000040000037802 */ /* 0x000fc80000000f00 */
[----:B--2---:R-:W-:Y:S02]  /*17b0*/  LEA R3, R2, R3, 0x18 ;  /* 0x0000000302037211 */ /* 0x004fe400078ec0ff */
[----:B------:R-:W-:-:S03]  /*17c0*/  SHF.L.U32 R2, R8, 0x1f, RZ ;  /* 0x0000001f08027819 */ /* 0x000fc600000006ff */
[----:B------:R-:W-:-:S04]  /*17d0*/  IMAD R3, R10, 0x8, R3 ;  /* 0x000000080a037824 */ /* 0x000fc800078e0203 */
[----:B------:R-:W2:Y:S02]  /*17e0*/  SYNCS.PHASECHK.TRANS64.TRYWAIT P0, [R3+URZ+0xf0], R2 ;  /* 0x0000f002030075a7 */ /* 0x000ea400080011ff */
[----:B--2---:R-:W-:Y:S05]  /*17f0*/  @!P0 BRA `(.L_x_24) ;  /* 0x0000005c00848947 */ /* 0x004fea0003800000 */
.L_x_133:
[----:B------:R-:W-:Y:S01]  /*1800*/  VIADD R10, R10, 0x1 ;  /* 0x000000010a0a7836 */ /* 0x000fe20000000000 */
[----:B------:R2:W-:Y:S04]  /*1810*/  SYNCS.ARRIVE.TRANS64.A1T0 RZ, [R3+URZ+0xe0], RZ ;  /* 0x0000e0ff03ff79a7 */ /* 0x0005e800081000ff */
[----:B------:R-:W-:-:S04]  /*1820*/  ISETP.NE.AND P0, PT, R10, 0x2, PT ;  /* 0x000000020a00780c */ /* 0x000fc80003f05270 */
[----:B------:R-:W-:Y:S02]  /*1830*/  SEL R10, R10, RZ, P0 ;  /* 0x000000ff0a0a7207 */ /* 0x000fe40000000000 */
[----:B--2---:R-:W-:-:S04]  /*1840*/  SEL R3, RZ, 0x1, P0 ;  /* 0x00000001ff037807 */ /* 0x004fc80000000000 */
[----:B------:R-:W-:-:S07]  /*1850*/  LOP3.LUT R8, R8, R3, RZ, 0x3c, !PT ;  /* 0x0000000308087212 */ /* 0x000fce00078e3cff */
.L_x_23:
[----:B------:R-:W-:Y:S01]  /*1860*/  UMOV UR6, 0x400 ;  /* 0x0000040000067882 */ /* 0x000fe20000000000 */
[----:B------:R-:W-:Y:S01]  /*1870*/  LEA.HI R3, R21, R21, RZ, 0x1 ;  /* 0x0000001515037211 */ /* 0x000fe200078f08ff */
[----:B-1----:R-:W-:Y:S01]  /*1880*/  ULEA UR6, UR37, UR6, 0x18 ;  /* 0x0000000625067291 */ /* 0x002fe2000f8ec0ff */
[----:B------:R-:W-:Y:S01]  /*1890*/  SHF.L.U32 R2, R15, 0x1f, RZ ;  /* 0x0000001f0f027819 */ /* 0x000fe200000006ff */
[----:B------:R-:W-:Y:S01]  /*18a0*/  UISETP.GE.U32.AND UP0, UPT, UR4, 0x7f, UPT ;  /* 0x0000007f0400788c */ /* 0x000fe2000bf06070 */
[----:B------:R-:W-:Y:S01]  /*18b0*/  R2UR UR35, R16 ;  /* 0x00000000102372ca */ /* 0x000fe200000e0000 */
[----:B------:R-:W-:Y:S01]  /*18c0*/  ULEA UR8, UR23, UR6, 0x3 ;  /* 0x0000000617087291 */ /* 0x000fe2000f8e18ff */
[----:B------:R-:W-:Y:S01]  /*18d0*/  IMAD.SHL.U32 R3, R3, 0x40, RZ ;  /* 0x0000004003037824 */ /* 0x000fe200078e00ff */
[----:B------:R-:W-:Y:S01]  /*18e0*/  R2UR UR11, R17 ;  /* 0x00000000110b72ca */ /* 0x000fe200000e0000 */
[----:B------:R-:W-:-:S03]  /*18f0*/  UMOV UR25, URZ ;  /* 0x000000ff00197c82 */ /* 0x000fc60008000000 */
[----:B------:R-:W-:-:S03]  /*1900*/  LOP3.LUT R3, R3, 0xffffff80, RZ, 0xc0, !PT ;  /* 0xffffff8003037812 */ /* 0x000fc600078ec0ff */
[----:B------:R1:W2:Y:S01]  /*1910*/  SYNCS.PHASECHK.TRANS64.TRYWAIT P0, [UR8+0x20], R2 ;  /* 0x00002002ff0075a7 */ /* 0x0002a20008001108 */
[----:B------:R-:W-:Y:S02]  /*1920*/  R2UR UR9, R3 ;  /* 0x00000000030972ca */ /* 0x000fe400000e0000 */
[----:B------:R-:W-:-:S11]  /*1930*/  R2UR UR8, R20 ;  /* 0x00000000140872ca */ /* 0x000fd600000e0000 */
[----:B------:R-:W-:Y:S02]  /*1940*/  ULOP3.LUT UR35, UR9, 0x40, UR35, 0xf8, !UPT ;  /* 0x0000004009237892 */ /* 0x000fe4000f8ef823 */
[----:B------:R-:W-:Y:S01]  /*1950*/  ULEA UR11, UR8, UR11, 0x6 ;  /* 0x0000000b080b7291 */ /* 0x000fe2000f8e30ff */
[----:B------:R-:W-:Y:S11]  /*1960*/  BRA.U !UP0, `(.L_x_25) ;  /* 0x0000000108c07547 */ /* 0x000ff6000b800000 */
[----:B------:R-:W-:Y:S01]  /*1970*/  UMOV UR16, UR21 ;  /* 0x0000001500107c82 */ /* 0x000fe20008000000 */
[----:B------:R-:W-:Y:S01]  /*1980*/  UMOV UR17, UR23 ;  /* 0x0000001700117c82 */ /* 0x000fe20008000000 */
[----:B------:R-:W-:-:S05]  /*1990*/  UMOV UR34, URZ ;  /* 0x000000ff00227c82 */ /* 0x000fca0008000000 */
.L_x_31:
[----:B------:R-:W-:Y:S01]  /*19a0*/  ULEA UR33, UR17, UR6, 0x3 ;  /* 0x0000000611217291 */ /* 0x000fe2000f8e18ff */
[----:B------:R-:W-:Y:S01]  /*19b0*/  @P5 MOV R3, 0x6000 ;  /* 0x0000600000035802 */ /* 0x000fe20000000f00 */
[----:B-12-4-:R-:W-:Y:S10]  /*19c0*/  @P0 BRA `(.L_x_26) ;  /* 0x00000000000c0947 */ /* 0x016ff40003800000 */
[----:B------:R-:W-:-:S04]  /*19d0*/  SHF.L.U32 R5, R15, 0x1f, RZ ;  /* 0x0000001f0f057819 */ /* 0x000fc800000006ff */
[----:B------:R-:W2:Y:S02]  /*19e0*/  SYNCS.PHASECHK.TRANS64.TRYWAIT P0, [UR33+0x20], R5 ;  /* 0x00002005ff0075a7 */ /* 0x000ea40008001121 */
[----:B--2---:R-:W-:Y:S05]  /*19f0*/  @!P0 BRA `(.L_x_27) ;  /* 0x0000005c00188947 */ /* 0x004fea0003800000 */
.L_x_26:
[----:B------:R2:W-:Y:S01]  /*1a00*/  @P5 SYNCS.ARRIVE.TRANS64 RZ, [UR33], R3 ;  /* 0x00000003ffff59a7 */ /* 0x0005e20008000021 */
[----:B------:R-:W-:Y:S02]  /*1a10*/  ULOP3.LUT UR8, UR22, 0x2, URZ, 0xfc, !UPT ;  /* 0x0000000216087892 */ /* 0x000fe4000f8efcff */
[----:B------:R-:W-:Y:S02]  /*1a20*/  UIADD3 UR16, UPT, UPT, UR16, 0x1, URZ ;  /* 0x0000000110107890 */ /* 0x000fe4000fffe0ff */
[----:B------:R-:W-:Y:S02]  /*1a30*/  UISETP.NE.AND UP0, UPT, UR8, 0x2, UPT ;  /* 0x000000020800788c */ /* 0x000fe4000bf05270 */
[----:B------:R-:W-:-:S07]  /*1a40*/  UISETP.NE.AND UP2, UPT, UR16, 0x1, UPT ;  /* 0x000000011000788c */ /* 0x000fce000bf45270 */
[----:B------:R-:W-:Y:S05]  /*1a50*/  BRA.U UP0, `(.L_x_28) ;  /* 0x0000000100047547 */ /* 0x000fea000b800000 */
[----:B------:R-:W-:Y:S05]  /*1a60*/  BPT.TRAP 0x1 ;  /* 0x000000040000795c */ /* 0x000fea0000300000 */
.L_x_28:
[----:B------:R-:W-:Y:S04]  /*1a70*/  BSSY.RECONVERGENT B0, `(.L_x_29) ;  /* 0x0000003000007945 */ /* 0x000fe80003800200 */
[----:B------:R-:W-:Y:S05]  /*1a80*/  @!P4 BRA `(.L_x_30) ;  /* 0x000000000004c947 */ /* 0x000fea0003800000 */
[----:B------:R-:W-:Y:S05]  /*1a90*/  BPT.TRAP 0x1 ;  /* 0x000000040000795c */ /* 0x000fea0000300000 */
.L_x_30:
[----:B------:R-:W-:Y:S05]  /*1aa0*/  BSYNC.RECONVERGENT B0 ;  /* 0x0000000000007941 */ /* 0x000fea0003800200 */
.L_x_29:
[----:B------:R-:W-:Y:S02]  /*1ab0*/  UIADD3 UR23, UPT, UPT, UR17, 0x1, URZ ;  /* 0x0000000111177890 */ /* 0x000fe4000fffe0ff */
[----:B------:R-:W-:Y:S02]  /*1ac0*/  ULEA UR32, UR17, UR6, 0xd ;  /* 0x0000000611207291 */ /* 0x000fe4000f8e68ff */
[----:B------:R-:W-:Y:S02]  /*1ad0*/  UISETP.NE.AND UP0, UPT, UR23, 0x4, UPT ;  /* 0x000000041700788c */ /* 0x000fe4000bf05270 */
[----:B------:R-:W-:Y:S02]  /*1ae0*/  UIADD3 UR28, UP1, UPT, UR14, 0x80, URZ ;  /* 0x000000800e1c7890 */ /* 0x000fe4000ff3e0ff */
[----:B------:R-:W-:Y:S02]  /*1af0*/  USEL UR9, URZ, 0x1, UP0 ;  /* 0x00000001ff097887 */ /* 0x000fe40008000000 */
[----:B------:R-:W-:-:S02]  /*1b00*/  USEL UR23, UR23, URZ, UP0 ;  /* 0x000000ff17177287 */ /* 0x000fc40008000000 */
[----:B------:R-:W-:Y:S02]  /*1b10*/  UIADD3 UR26, UP0, UPT, UR14, 0x180, URZ ;  /* 0x000001800e1a7890 */ /* 0x000fe4000ff1e0ff */
[----:B------:R-:W-:Y:S01]  /*1b20*/  ULEA UR8, UR23, UR6, 0x3 ;  /* 0x0000000617087291 */ /* 0x000fe2000f8e18ff */
[----:B------:R-:W-:Y:S01]  /*1b30*/  LOP3.LUT R15, R15, UR9, RZ, 0x3c, !PT ;  /* 0x000000090f0f7c12 */ /* 0x000fe2000f8e3cff */
[----:B------:R-:W-:Y:S02]  /*1b40*/  ULOP3.LUT UR33, UR33, 0xfefffff8, URZ, 0xc0, !UPT ;  /* 0xfefffff821217892 */ /* 0x000fe4000f8ec0ff */
[----:B------:R-:W-:Y:S01]  /*1b50*/  UIADD3.X UR29, UPT, UPT, URZ, UR15, URZ, UP1, !UPT ;  /* 0x0000000fff1d7290 */ /* 0x000fe20008ffe4ff */
[----:B-1----:R-:W-:Y:S01]  /*1b60*/  SHF.L.U32 R2, R15, 0x1f, RZ ;  /* 0x0000001f0f027819 */ /* 0x002fe200000006ff */
[----:B------:R-:W-:Y:S02]  /*1b70*/  UIADD3 UR32, UPT, UPT, UR32, 0x3300, URZ ;  /* 0x0000330020207890 */ /* 0x000fe4000fffe0ff */
[----:B------:R-:W-:Y:S01]  /*1b80*/  UIADD3.X UR27, UPT, UPT, URZ, UR15, URZ, UP0, !UPT ;  /* 0x0000000fff1b7290 */ /* 0x000fe200087fe4ff */
[----:B------:R4:W1:Y:S01]  /*1b90*/  SYNCS.PHASECHK.TRANS64.TRYWAIT P0, [UR8+0x20], R2 ;  /* 0x00002002ff0075a7 */ /* 0x0008620008001108 */
[----:B------:R-:W-:Y:S01]  /*1ba0*/  ULEA UR8, UR17, UR6, 0xc ;  /* 0x0000000611087291 */ /* 0x000fe2000f8e60ff */
[----:B------:R-:W-:Y:S01]  /*1bb0*/  UMOV UR18, 0x0 ;  /* 0x0000000000127882 */ /* 0x000fe20000000000 */
[----:B------:R-:W-:-:S02]  /*1bc0*/  UMOV UR19, 0x10000000 ;  /* 0x1000000000137882 */ /* 0x000fc40000000000 */
[----:B------:R-:W-:Y:S01]  /*1bd0*/  UIADD3 UR8, UPT, UPT, UR8, 0xb300, URZ ;  /* 0x0000b30008087890 */ /* 0x000fe2000fffe0ff */
[----:B------:R2:W-:Y:S01]  /*1be0*/  UTMALDG.3D.2CTA [UR32], [UR28], desc[UR18] ;  /* 0x000012201c0075b4 */ /* 0x0005e20008211000 */
[----:B------:R-:W-:Y:S01]  /*1bf0*/  UMOV UR10, UR34 ;  /* 0x00000022000a7c82 */ /* 0x000fe20008000000 */
[----:B------:R-:W-:Y:S01]  /*1c00*/  UMOV UR12, UR36 ;  /* 0x00000024000c7c82 */ /* 0x000fe20008000000 */
[----:B------:R-:W-:Y:S01]  /*1c10*/  UMOV UR9, UR33 ;  /* 0x0000002100097c82 */ /* 0x000fe20008000000 */
[----:B------:R-:W-:Y:S01]  /*1c20*/  UMOV UR25, UR13 ;  /* 0x0000000d00197c82 */ /* 0x000fe20008000000 */
[----:B------:R-:W-:-:S03]  /*1c30*/  UMOV UR17, UR23 ;  /* 0x0000001700117c82 */ /* 0x000fc60008000000 */
[----:B------:R4:W-:Y:S01]  /*1c40*/  UTMALDG.3D.2CTA [UR8], [UR26], desc[UR18] ;  /* 0x000012081a0075b4 */ /* 0x0009e20008211000 */
[----:B--2---:R-:W-:Y:S01]  /*1c50*/  UIADD3 UR34, UPT, UPT, UR34, 0x40, URZ ;  /* 0x0000004022227890 */ /* 0x004fe2000fffe0ff */
[----:B------:R-:W-:Y:S11]  /*1c60*/  BRA.U UP2, `(.L_x_31) ;  /* 0xfffffffd024c7547 */ /* 0x000ff6000b83ffff */
.L_x_25:
[----:B----4-:R-:W-:Y:S01]  /*1c70*/  ULEA UR8, UR23, UR6, 0x3 ;  /* 0x0000000617087291 */ /* 0x010fe2000f8e18ff */
[----:B-1----:R-:W-:Y:S01]  /*1c80*/  SHF.L.U32 R2, R15, 0x1f, RZ ;  /* 0x0000001f0f027819 */ /* 0x002fe200000006ff */
[----:B------:R-:W-:Y:S01]  /*1c90*/  @!P1 SYNCS.ARRIVE.TRANS64.A1T0 RZ, [UR6+0x78], RZ ;  /* 0x000078ffffff99a7 */ /* 0x000fe20008100006 */
[----:B------:R-:W-:-:S06]  /*1ca0*/  UISETP.GT.AND UP0, UPT, UR7, UR5, UPT ;  /* 0x000000050700728c */ /* 0x000fcc000bf04270 */
[----:B--2---:R1:W2:Y:S03]  /*1cb0*/  SYNCS.PHASECHK.TRANS64.TRYWAIT P0, [UR8+0x20], R2 ;  /* 0x00002002ff0075a7 */ /* 0x0042a60008001108 */
[----:B------:R-:W-:Y:S05]  /*1cc0*/  BRA.U !UP0, `(.L_x_32) ;  /* 0x0000000108c07547 */ /* 0x000fea000b800000 */
[----:B------:R-:W-:Y:S01]  /*1cd0*/  UIADD3 UR26, UPT, UPT, UR24, UR25, URZ ;  /* 0x00000019181a7290 */ /* 0x000fe2000fffe0ff */
[----:B------:R-:W-:-:S11]  /*1ce0*/  UMOV UR27, UR23 ;  /* 0x00000017001b7c82 */ /* 0x000fd60008000000 */
.L_x_38:
[----:B------:R-:W-:Y:S01]  /*1cf0*/  ULEA UR17, UR27, UR6, 0x3 ;  /* 0x000000061b117291 */ /* 0x000fe2000f8e18ff */
[----:B--2---:R-:W-:Y:S01]  /*1d00*/  @P5 MOV R3, 0x6000 ;  /* 0x0000600000035802 */ /* 0x004fe20000000f00 */
[----:B-12---:R-:W-:Y:S10]  /*1d10*/  @P0 BRA `(.L_x_33) ;  /* 0x00000000000c0947 */ /* 0x006ff40003800000 */
[----:B------:R-:W-:-:S04]  /*1d20*/  SHF.L.U32 R5, R15, 0x1f, RZ ;  /* 0x0000001f0f057819 */ /* 0x000fc800000006ff */
[----:B------:R-:W2:Y:S02]  /*1d30*/  SYNCS.PHASECHK.TRANS64.TRYWAIT P0, [UR17+0x20], R5 ;  /* 0x00002005ff0075a7 */ /* 0x000ea40008001111 */
[----:B--2---:R-:W-:Y:S05]  /*1d40*/  @!P0 BRA `(.L_x_34) ;  /* 0x00000058005c8947 */ /* 0x004fea0003800000 */
.L_x_33:
[----:B------:R2:W-:Y:S01]  /*1d50*/  @P5 SYNCS.ARRIVE.TRANS64 RZ, [UR17], R3 ;  /* 0x00000003ffff59a7 */ /* 0x0005e20008000011 */
[----:B------:R-:W-:-:S04]  /*1d60*/  ULOP3.LUT UR8, UR22, 0x2, URZ, 0xfc, !UPT ;  /* 0x0000000216087892 */ /* 0x000fc8000f8efcff */
[----:B------:R-:W-:-:S09]  /*1d70*/  UISETP.NE.AND UP0, UPT, UR8, 0x2, UPT ;  /* 0x000000020800788c */ /* 0x000fd2000bf05270 */
[----:B------:R-:W-:Y:S05]  /*1d80*/  BRA.U UP0, `(.L_x_35) ;  /* 0x0000000100047547 */ /* 0x000fea000b800000 */
[----:B------:R-:W-:Y:S05]  /*1d90*/  BPT.TRAP 0x1 ;  /* 0x000000040000795c */ /* 0x000fea0000300000 */
.L_x_35:
[----:B------:R-:W-:Y:S04]  /*1da0*/  BSSY.RECONVERGENT B0, `(.L_x_36) ;  /* 0x0000003000007945 */ /* 0x000fe80003800200 */
[----:B------:R-:W-:Y:S05]  /*1db0*/  @!P4 BRA `(.L_x_37) ;  /* 0x000000000004c947 */ /* 0x000fea0003800000 */
[----:B------:R-:W-:Y:S05]  /*1dc0*/  BPT.TRAP 0x1 ;  /* 0x000000040000795c */ /* 0x000fea0000300000 */
.L_x_37:
[----:B------:R-:W-:Y:S05]  /*1dd0*/  BSYNC.RECONVERGENT B0 ;  /* 0x0000000000007941 */ /* 0x000fea0003800200 */
.L_x_36:
        /* <DEDUP_REMOVED lines=9> */
[----:B------:R-:W-:Y:S02]  /*1e70*/  USHF.L.U32 UR18, UR25, 0x6, URZ ;  /* 0x0000000619127899 */ /* 0x000fe400080006ff */
[----:B------:R-:W-:Y:S01]  /*1e80*/  ULOP3.LUT UR17, UR17, 0xfefffff8, URZ, 0xc0, !UPT ;  /* 0xfefffff811117892 */ /* 0x000fe2000f8ec0ff */
[----:B-1----:R-:W-:Y:S01]  /*1e90*/  SHF.L.U32 R2, R15, 0x1f, RZ ;  /* 0x0000001f0f027819 */ /* 0x002fe200000006ff */
[----:B------:R-:W-:Y:S02]  /*1ea0*/  UIADD3 UR16, UPT, UPT, UR16, 0x3300, URZ ;  /* 0x0000330010107890 */ /* 0x000fe4000fffe0ff */
[----:B------:R-:W-:Y:S01]  /*1eb0*/  UIADD3.X UR33, UPT, UPT, URZ, UR15, URZ, UP1, !UPT ;  /* 0x0000000fff217290 */ /* 0x000fe20008ffe4ff */
[----:B------:R4:W1:Y:S01]  /*1ec0*/  SYNCS.PHASECHK.TRANS64.TRYWAIT P0, [UR8+0x20], R2 ;  /* 0x00002002ff0075a7 */ /* 0x0008620008001108 */
[----:B------:R-:W-:-:S02]  /*1ed0*/  ULEA UR8, UR27, UR6, 0xc ;  /* 0x000000061b087291 */ /* 0x000fc4000f8e60ff */
[----:B------:R-:W-:Y:S02]  /*1ee0*/  UIADD3.X UR31, UPT, UPT, URZ, UR15, URZ, UP0, !UPT ;  /* 0x0000000fff1f7290 */ /* 0x000fe400087fe4ff */
[----:B------:R-:W-:Y:S01]  /*1ef0*/  UIADD3 UR8, UPT, UPT, UR8, 0xb300, URZ ;  /* 0x0000b30008087890 */ /* 0x000fe2000fffe0ff */
[----:B------:R-:W-:Y:S01]  /*1f00*/  UMOV UR28, 0x0 ;  /* 0x00000000001c7882 */ /* 0x000fe20000000000 */
[----:B------:R-:W-:Y:S01]  /*1f10*/  UMOV UR29, 0x10000000 ;  /* 0x10000000001d7882 */ /* 0x000fe20000000000 */
[----:B------:R-:W-:Y:S01]  /*1f20*/  UMOV UR19, UR35 ;  /* 0x0000002300137c82 */ /* 0x000fe20008000000 */
[----:B------:R-:W-:Y:S01]  /*1f30*/  UMOV UR20, UR36 ;  /* 0x0000002400147c82 */ /* 0x000fe20008000000 */
[----:B------:R-:W-:Y:S01]  /*1f40*/  UMOV UR12, UR36 ;  /* 0x00000024000c7c82 */ /* 0x000fe20008000000 */
[----:B------:R-:W-:Y:S01]  /*1f50*/  UMOV UR9, UR17 ;  /* 0x0000001100097c82 */ /* 0x000fe20008000000 */
[----:B------:R-:W-:Y:S01]  /*1f60*/  UMOV UR10, UR18 ;  /* 0x00000012000a7c82 */ /* 0x000fe20008000000 */
[----:B------:R4:W-:Y:S01]  /*1f70*/  UTMALDG.3D.2CTA [UR16], [UR32], desc[UR28] ;  /* 0x00001c10200075b4 */ /* 0x0009e20008211000 */
[----:B------:R-:W-:Y:S01]  /*1f80*/  UIADD3 UR25, UPT, UPT, UR25, 0x1, URZ ;  /* 0x0000000119197890 */ /* 0x000fe2000fffe0ff */
[----:B------:R-:W-:-:S03]  /*1f90*/  UMOV UR27, UR23 ;  /* 0x00000017001b7c82 */ /* 0x000fc60008000000 */
[----:B------:R-:W-:Y:S01]  /*1fa0*/  UISETP.NE.AND UP0, UPT, UR25, UR26, UPT ;  /* 0x0000001a1900728c */ /* 0x000fe2000bf05270 */
[----:B------:R4:W-:Y:S08]  /*1fb0*/  UTMALDG.3D.2CTA [UR8], [UR30], desc[UR28] ;  /* 0x00001c081e0075b4 */ /* 0x0009f00008211000 */
[----:B----4-:R-:W-:Y:S05]  /*1fc0*/  BRA.U UP0, `(.L_x_38) ;  /* 0xfffffffd00487547 */ /* 0x010fea000b83ffff */
.L_x_32:
[----:B-1----:R-:W-:Y:S01]  /*1fd0*/  LEA R2, R14, UR6, 0x3 ;  /* 0x000000060e027c11 */ /* 0x002fe2000f8e18ff */
[----:B------:R-:W-:Y:S01]  /*1fe0*/  NOP ;  /* 0x0000000000007918 */ /* 0x000fe20000000000 */
[----:B--2---:R-:W-:Y:S02]  /*1ff0*/  SHF.L.U32 R3, R12, 0x1f, RZ ;  /* 0x0000001f0c037819 */ /* 0x004fe400000006ff */
[----:B------:R-:W-:Y:S02]  /*2000*/  LEA R4, R14, UR6, 0x4 ;  /* 0x000000060e047c11 */ /* 0x000fe4000f8e20ff */
[----:B------:R-:W1:Y:S02]  /*2010*/  SYNCS.PHASECHK.TRANS64.TRYWAIT P0, [R2+URZ+0x80], R3 ;  /* 0x00008003020075a7 */ /* 0x000e6400080011ff */
[----:B-1----:R-:W-:Y:S05]  /*2020*/  @!P0 BRA `(.L_x_39) ;  /* 0x0000005400bc8947 */ /* 0x002fea0003800000 */
.L_x_136:
[----:B------:R-:W2:Y:S01]  /*2030*/  LDS.128 R4, [R4+0x110] ;  /* 0x0001100004047984 */ /* 0x000ea20000000c00 */
[----:B------:R-:W-:Y:S01]  /*2040*/  ISETP.GE.AND P0, PT, R26, 0x1, PT ;  /* 0x000000011a00780c */ /* 0x000fe20003f06270 */
[----:B-1----:R-:W-:Y:S01]  /*2050*/  VIADD R2, R2, 0x90 ;  /* 0x0000009002027836 */ /* 0x002fe20000000000 */
[----:B------:R-:W-:Y:S01]  /*2060*/  @!PT LDS RZ, [RZ] ;  /* 0x00000000fffff984 */ /* 0x000fe20000000800 */
[----:B------:R-:W-:Y:S01]  /*2070*/  @!PT LDS RZ, [RZ] ;  /* 0x00000000fffff984 */ /* 0x000fe20000000800 */
[----:B------:R-:W-:Y:S01]  /*2080*/  @!PT LDS RZ, [RZ] ;  /* 0x00000000fffff984 */ /* 0x000fe20000000800 */
[----:B------:R-:W-:Y:S01]  /*2090*/  @!PT LDS RZ, [RZ] ;  /* 0x00000000fffff984 */ /* 0x000fe20000000800 */
[----:B------:R1:W-:Y:S06]  /*20a0*/  MEMBAR.ALL.CTA ;  /* 0x0000000000007992 */ /* 0x0003ec0000008000 */
[----:B-1----:R-:W1:Y:S01]  /*20b0*/  FENCE.VIEW.ASYNC.S ;  /* 0x00000000000073c6 */ /* 0x002e620000000000 */
[----:B------:R-:W-:-:S04]  /*20c0*/  PRMT R2, RZ, 0x654, R2 ;  /* 0x00000654ff027816 */ /* 0x000fc80000000002 */
[----:B-1----:R1:W-:Y:S01]  /*20d0*/  SYNCS.ARRIVE.TRANS64.RED.A1T0 RZ, [R2+URZ], RZ ;  /* 0x000000ff02ff79a7 */ /* 0x0023e200081004ff */
[----:B--2---:R-:W-:-:S13]  /*20e0*/  LOP3.LUT P2, RZ, R6, 0x1, RZ, 0xc0, !PT ;  /* 0x0000000106ff7812 */ /* 0x004fda000784c0ff */
[----:B------:R-:W-:Y:S01]  /*20f0*/  @P2 SHF.R.U32.HI R3, RZ, 0x10, R5 ;  /* 0x00000010ff032819 */ /* 0x000fe20000011605 */
[----:B------:R-:W-:Y:S01]  /*2100*/  VOTEU.ANY UP0, P2 ;  /* 0x0000000000ff7886 */ /* 0x000fe20001000100 */
[----:B------:R-:W-:Y:S02]  /*2110*/  @P2 MOV R13, R4 ;  /* 0x00000004000d2202 */ /* 0x000fe40000000f00 */
[----:B------:R-:W-:Y:S02]  /*2120*/  @P2 R2UR.BROADCAST UR8, R3 ;  /* 0x00000000030822ca */ /* 0x000fe400008e0000 */
[----:B------:R-:W-:-:S11]  /*2130*/  @P2 LOP3.LUT R11, R5, 0xffff, RZ, 0xc0, !PT ;  /* 0x0000ffff050b2812 */ /* 0x000fd600078ec0ff */
[----:B------:R-:W-:Y:S01]  /*2140*/  @UP0 UMOV UR36, UR8 ;  /* 0x0000000800240c82 */ /* 0x000fe20008000000 */
[----:B-1----:R-:W-:Y:S05]  /*2150*/  @!P0 BRA `(.L_x_40) ;  /* 0x0000000000b88947 */ /* 0x002fea0003800000 */
[----:B------:R-:W3:Y:S01]  /*2160*/  LDC.64 R4, c[0x0][0xb18] ;  /* 0x0002c600ff047b82 */ /* 0x000ee20000000a00 */
[----:B------:R-:W-:-:S07]  /*2170*/  ISETP.NE.AND P3, PT, R26, 0x1, PT ;  /* 0x000000011a00780c */ /* 0x000fce0003f65270 */
[----:B------:R-:W1:Y:S08]  /*2180*/  LDC.64 R6, c[0x0][0xb10] ;  /* 0x0002c400ff067b82 */ /* 0x000e700000000a00 */
[----:B------:R-:W2:Y:S08]  /*2190*/  LDC R18, c[0x0][0xb20] ;  /* 0x0002c800ff127b82 */ /* 0x000eb00000000800 */
[----:B------:R-:W4:Y:S01]  /*21a0*/  LDC R20, c[0x0][0xb0c] ;  /* 0x0002c300ff147b82 */ /* 0x000f220000000800 */
[----:B---3--:R-:W-:Y:S01]  /*21b0*/  IMAD.HI.U32 R19, R0, R5, RZ ;  /* 0x0000000500137227 */ /* 0x008fe200078e00ff */
[----:B------:R-:W-:-:S03]  /*21c0*/  ISETP.NE.AND P0, PT, R4, 0x1, PT ;  /* 0x000000010400780c */ /* 0x000fc60003f05270 */
[----:B------:R-:W-:-:S03]  /*21d0*/  IMAD.HI.U32 R5, R11, R5, RZ ;  /* 0x000000050b057227 */ /* 0x000fc600078e00ff */
[----:B------:R-:W3:Y:S01]  /*21e0*/  LDC.64 R2, c[0x0][0xb28] ;  /* 0x0002ca00ff027b82 */ /* 0x000ee20000000a00 */
[----:B-1----:R-:W-:-:S04]  /*21f0*/  IMAD.HI.U32 R22, R9, R6, RZ ;  /* 0x0000000609167227 */ /* 0x002fc800078e00ff */
[----:B------:R-:W-:Y:S01]  /*2200*/  IMAD.HI.U32 R24, R13, R6, RZ ;  /* 0x000000060d187227 */ /* 0x000fe200078e00ff */
[----:B------:R-:W-:Y:S02]  /*2210*/  SHF.R.U32.HI R22, RZ, R7, R22 ;  /* 0x00000007ff167219 */ /* 0x000fe40000011616 */
[-C--:B--2---:R-:W-:Y:S02]  /*2220*/  SHF.R.U32.HI R19, RZ, R18.reuse, R19 ;  /* 0x00000012ff137219 */ /* 0x084fe40000011613 */
[----:B------:R-:W-:Y:S02]  /*2230*/  SHF.R.U32.HI R18, RZ, R18, R5 ;  /* 0x00000012ff127219 */ /* 0x000fe40000011605 */
[----:B------:R-:W-:Y:S02]  /*2240*/  SEL R19, R0, R19, !P0 ;  /* 0x0000001300137207 */ /* 0x000fe40004000000 */
[----:B------:R-:W-:Y:S02]  /*2250*/  SHF.R.U32.HI R24, RZ, R7, R24 ;  /* 0x00000007ff187219 */ /* 0x000fe40000011618 */
[----:B----4-:R-:W-:-:S02]  /*2260*/  ISETP.NE.AND P1, PT, R20, 0x1, PT ;  /* 0x000000011400780c */ /* 0x010fc40003f25270 */
[----:B------:R-:W-:Y:S02]  /*2270*/  SEL R5, R11, R18, !P0 ;  /* 0x000000120b057207 */ /* 0x000fe40004000000 */
[----:B------:R-:W-:Y:S02]  /*2280*/  SEL R21, R9, R22, !P1 ;  /* 0x0000001609157207 */ /* 0x000fe40004800000 */
[----:B------:R-:W-:Y:S01]  /*2290*/  SEL R7, R13, R24, !P1 ;  /* 0x000000180d077207 */ /* 0x000fe20004800000 */
[----:B---3--:R-:W-:-:S04]  /*22a0*/  IMAD.HI.U32 R22, R19, R2, RZ ;  /* 0x0000000213167227 */ /* 0x008fc800078e00ff */
[----:B------:R-:W-:Y:S01]  /*22b0*/  IMAD.HI.U32 R6, R21, R2, RZ ;  /* 0x0000000215067227 */ /* 0x000fe200078e00ff */
[----:B------:R-:W-:-:S04]  /*22c0*/  @P3 SHF.R.U32.HI R19, RZ, R3, R22 ;  /* 0x00000003ff133219 */ /* 0x000fc80000011616 */
        /* <DEDUP_REMOVED lines=8> */
[----:B------:R-:W-:-:S04]  /*2350*/  @!P0 IMAD.HI.U32 R18, R7, R2, RZ ;  /* 0x0000000207128227 */ /* 0x000fc800078e00ff */
[----:B------:R-:W-:Y:S01]  /*2360*/  IMAD.MOV R2, RZ, RZ, -R6 ;  /* 0x000000ffff027224 */ /* 0x000fe200078e0a06 */
[----:B------:R-:W-:-:S03]  /*2370*/  @!P0 SHF.R.U32.HI R18, RZ, R3, R18 ;  /* 0x00000003ff128219 */ /* 0x000fc60000011612 */
[----:B------:R-:W-:Y:S01]  /*2380*/  IMAD R2, R26, R2, R5 ;  /* 0x000000021a027224 */ /* 0x000fe200078e0205 */
[----:B------:R-:W-:Y:S02]  /*2390*/  @!P0 SEL R3, R7, R18, !P3 ;  /* 0x0000001207038207 */ /* 0x000fe40005800000 */
[----:B------:R-:W-:-:S03]  /*23a0*/  IADD3 R18, PT, PT, -R5, RZ, RZ ;  /* 0x000000ff05127210 */ /* 0x000fc60007ffe1ff */
[--C-:B------:R-:W-:Y:S02]  /*23b0*/  @!P0 IMAD.IADD R6, R6, 0x1, -R3.reuse ;  /* 0x0000000106068824 */ /* 0x100fe400078e0a03 */
[----:B------:R-:W-:Y:S01]  /*23c0*/  @!P0 IMAD R3, R2, R21, R3 ;  /* 0x0000001502038224 */ /* 0x000fe200078e0203 */
[----:B------:R-:W-:Y:S01]  /*23d0*/  IADD3 R2, PT, PT, -R7, RZ, RZ ;  /* 0x000000ff07027210 */ /* 0x000fe20007ffe1ff */
[----:B------:R-:W-:Y:S02]  /*23e0*/  @!P0 IMAD R5, R26, R6, R7 ;  /* 0x000000061a058224 */ /* 0x000fe400078e0207 */
[----:B------:R-:W-:Y:S02]  /*23f0*/  IMAD R11, R4, R18, R11 ;  /* 0x00000012040b7224 */ /* 0x000fe400078e020b */
[----:B------:R-:W-:Y:S02]  /*2400*/  @!P0 IMAD.MOV.U32 R7, RZ, RZ, R3 ;  /* 0x000000ffff078224 */ /* 0x000fe400078e0003 */
[----:B------:R-:W-:-:S02]  /*2410*/  IMAD R2, R20, R2, R13 ;  /* 0x0000000214027224 */ /* 0x000fc400078e020d */
[----:B------:R-:W-:Y:S02]  /*2420*/  IMAD R11, R5, R4, R11 ;  /* 0x00000004050b7224 */ /* 0x000fe400078e020b */
[----:B------:R-:W-:Y:S02]  /*2430*/  IMAD R13, R7, R20, R2 ;  /* 0x00000014070d7224 */ /* 0x000fe400078e0202 */
.L_x_40:
[----:B------:R-:W1:Y:S02]  /*2440*/  LDCU UR8, c[0x0][0xb30] ;  /* 0x00016600ff0877ac */ /* 0x000e640008000800 */
[----:B-1----:R-:W-:-:S09]  /*2450*/  UISETP.NE.AND UP0, UPT, UR8, 0x1, UPT ;  /* 0x000000010800788c */ /* 0x002fd2000bf05270 */
[----:B------:R-:W-:Y:S05]  /*2460*/  BRA.U UP0, `(.L_x_41) ;  /* 0x0000000100407547 */ /* 0x000fea000b800000 */
[----:B------:R-:W1:Y:S08]  /*2470*/  LDC.64 R4, c[0x0][0xb10] ;  /* 0x0002c400ff047b82 */ /* 0x000e700000000a00 */
[----:B------:R-:W2:Y:S08]  /*2480*/  LDC.64 R2, c[0x0][0xb18] ;  /* 0x0002c600ff027b82 */ /* 0x000eb00000000a00 */
[----:B------:R-:W4:Y:S08]  /*2490*/  LDC R6, c[0x0][0xb20] ;  /* 0x0002c800ff067b82 */ /* 0x000f300000000800 */
[----:B------:R-:W3:Y:S01]  /*24a0*/  LDC R18, c[0x0][0xb0c] ;  /* 0x0002c300ff127b82 */ /* 0x000ee20000000800 */
[----:B-1----:R-:W-:-:S05]  /*24b0*/  IMAD.HI.U32 R4, R13, R4, RZ ;  /* 0x000000040d047227 */ /* 0x002fca00078e00ff */
[----:B------:R-:W-:Y:S01]  /*24c0*/  SHF.R.U32.HI R4, RZ, R5, R4 ;  /* 0x00000005ff047219 */ /* 0x000fe20000011604 */
[----:B--2---:R-:W-:Y:S01]  /*24d0*/  IMAD.HI.U32 R3, R11, R3, RZ ;  /* 0x000000030b037227 */ /* 0x004fe200078e00ff */
[----:B------:R-:W-:-:S04]  /*24e0*/  ISETP.NE.AND P0, PT, R2, 0x1, PT ;  /* 0x000000010200780c */ /* 0x000fc80003f05270 */
[----:B----4-:R-:W-:-:S04]  /*24f0*/  SHF.R.U32.HI R6, RZ, R6, R3 ;  /* 0x00000006ff067219 */ /* 0x010fc80000011603 */
[----:B------:R-:W-:Y:S02]  /*2500*/  SEL R3, R11, R6, !P0 ;  /* 0x000000060b037207 */ /* 0x000fe40004000000 */
[----:B---3--:R-:W-:-:S04]  /*2510*/  ISETP.NE.AND P1, PT, R18, 0x1, PT ;  /* 0x000000011200780c */ /* 0x008fc80003f25270 */
[----:B------:R-:W-:-:S05]  /*2520*/  SEL R4, R13, R4, !P1 ;  /* 0x000000040d047207 */ /* 0x000fca0004800000 */
[----:B------:R-:W-:Y:S02]  /*2530*/  IMAD.IADD R5, R3, 0x1, -R4 ;  /* 0x0000000103057824 */ /* 0x000fe400078e0a04 */
[----:B------:R-:W-:Y:S02]  /*2540*/  IMAD.IADD R3, R4, 0x1, -R3 ;  /* 0x0000000104037824 */ /* 0x000fe400078e0a03 */
[----:B------:R-:W-:Y:S02]  /*2550*/  IMAD R13, R5, R18, R13 ;  /* 0x00000012050d7224 */ /* 0x000fe400078e020d */
[----:B------:R-:W-:-:S07]  /*2560*/  IMAD R11, R3, R2, R11 ;  /* 0x00000002030b7224 */ /* 0x000fce00078e020b */
.L_x_41:
[----:B------:R-:W-:Y:S01]  /*2570*/  VIADD R14, R14, 0x1 ;  /* 0x000000010e0e7836 */ /* 0x000fe20000000000 */
[----:B------:R-:W-:Y:S01]  /*2580*/  PLOP3.LUT P1, PT, PT, PT, PT, 0x80, 0x8 ;  /* 0x000000000008781c */ /* 0x000fe20003f2f070 */
[----:B------:R-:W-:Y:S02]  /*2590*/  IMAD.IADD R21, R13, 0x1, R60 ;  /* 0x000000010d157824 */ /* 0x000fe400078e023c */
[----:B------:R-:W-:Y:S01]  /*25a0*/  IMAD.IADD R20, R11, 0x1, R58 ;  /* 0x000000010b147824 */ /* 0x000fe200078e023a */
[----:B------:R-:W-:-:S04]  /*25b0*/  ISETP.NE.AND P0, PT, R14, 0x2, PT ;  /* 0x000000020e00780c */ /* 0x000fc80003f05270 */
[----:B------:R-:W-:Y:S02]  /*25c0*/  SEL R3, RZ, 0x1, P0 ;  /* 0x00000001ff037807 */ /* 0x000fe40000000000 */
[----:B------:R-:W-:Y:S02]  /*25d0*/  SEL R14, R14, RZ, P0 ;  /* 0x000000ff0e0e7207 */ /* 0x000fe40000000000 */
[----:B------:R-:W-:Y:S01]  /*25e0*/  LOP3.LUT R12, R12, R3, RZ, 0x3c, !PT ;  /* 0x000000030c0c7212 */ /* 0x000fe200078e3cff */
[----:B------:R-:W-:Y:S06]  /*25f0*/  @P2 BRA `(.L_x_42) ;  /* 0xfffffff000582947 */ /* 0x000fec000383ffff */
[----:B------:R-:W-:Y:S01]  /*2600*/  UIADD3 UR6, UPT, UPT, UR6, 0x20, URZ ;  /* 0x0000002006067890 */ /* 0x000fe2000fffe0ff */
[----:B------:R-:W-:-:S03]  /*2610*/  SHF.L.U32 R3, R15, 0x1f, RZ ;  /* 0x0000001f0f037819 */ /* 0x000fc600000006ff */
[----:B------:R-:W-:-:S09]  /*2620*/  ULEA UR4, UR23, UR6, 0x3 ;  /* 0x0000000617047291 */ /* 0x000fd2000f8e18ff */
[----:B------:R-:W1:Y:S02]  /*2630*/  SYNCS.PHASECHK.TRANS64.TRYWAIT P0, [UR4], R3 ;  /* 0x00000003ff0075a7 */ /* 0x000e640008001104 */
[----:B-1----:R-:W-:Y:S05]  /*2640*/  @!P0 BRA `(.L_x_43) ;  /* 0x0000005000488947 */ /* 0x002fea0003800000 */
.L_x_138:
[----:B------:R-:W-:-:S04]  /*2650*/  UIADD3 UR5, UPT, UPT, UR23, 0x1, URZ ;  /* 0x0000000117057890 */ /* 0x000fc8000fffe0ff */
[----:B------:R-:W-:-:S04]  /*2660*/  UISETP.NE.AND UP0, UPT, UR5, 0x4, UPT ;  /* 0x000000040500788c */ /* 0x000fc8000bf05270 */
[----:B------:R-:W-:Y:S02]  /*2670*/  USEL UR7, URZ, 0x1, UP0 ;  /* 0x00000001ff077887 */ /* 0x000fe40008000000 */
[----:B------:R-:W-:-:S04]  /*2680*/  USEL UR5, UR5, URZ, UP0 ;  /* 0x000000ff05057287 */ /* 0x000fc80008000000 */
[----:B------:R-:W-:Y:S01]  /*2690*/  ULEA UR4, UR5, UR6, 0x3 ;  /* 0x0000000605047291 */ /* 0x000fe2000f8e18ff */
[----:B------:R-:W-:-:S04]  /*26a0*/  LOP3.LUT R2, R15, UR7, RZ, 0x3c, !PT ;  /* 0x000000070f027c12 */ /* 0x000fc8000f8e3cff */
[----:B-1----:R-:W-:-:S04]  /*26b0*/  SHF.L.U32 R3, R2, 0x1f, RZ ;  /* 0x0000001f02037819 */ /* 0x002fc800000006ff */
[----:B------:R-:W1:Y:S02]  /*26c0*/  SYNCS.PHASECHK.TRANS64.TRYWAIT P0, [UR4], R3 ;  /* 0x00000003ff0075a7 */ /* 0x000e640008001104 */
[----:B-1----:R-:W-:Y:S05]  /*26d0*/  @!P0 BRA `(.L_x_44) ;  /* 0x00000050003c8947 */ /* 0x002fea0003800000 */
.L_x_140:
        /* <DEDUP_REMOVED lines=9> */
.L_x_142:
[----:B------:R-:W-:-:S04]  /*2770*/  UIADD3 UR5, UPT, UPT, UR5, 0x1, URZ ;  /* 0x0000000105057890 */ /* 0x000fc8000fffe0ff */
[----:B------:R-:W-:-:S04]  /*2780*/  UISETP.NE.AND UP0, UPT, UR5, 0x4, UPT ;  /* 0x000000040500788c */ /* 0x000fc8000bf05270 */
[----:B------:R-:W-:Y:S02]  /*2790*/  USEL UR4, URZ, 0x1, UP0 ;  /* 0x00000001ff047887 */ /* 0x000fe40008000000 */
[----:B------:R-:W-:-:S04]  /*27a0*/  USEL UR5, UR5, URZ, UP0 ;  /* 0x000000ff05057287 */ /* 0x000fc80008000000 */
[----:B------:R-:W-:Y:S01]  /*27b0*/  ULEA UR5, UR5, UR6, 0x3 ;  /* 0x0000000605057291 */ /* 0x000fe2000f8e18ff */
[----:B-1----:R-:W-:-:S04]  /*27c0*/  LOP3.LUT R3, R2, UR4, RZ, 0x3c, !PT ;  /* 0x0000000402037c12 */ /* 0x002fc8000f8e3cff */
[----:B------:R-:W-:Y:S01]  /*27d0*/  SHF.L.U32 R3, R3, 0x1f, RZ ;  /* 0x0000001f03037819 */ /* 0x000fe200000006ff */
[----:B---3--:R-:W-:-:S07]  /*27e0*/  IMAD.U32 R0, RZ, RZ, UR5 ;  /* 0x00000005ff007e24 */ /* 0x008fce000f8e00ff */
.L_x_46:
[----:B-1----:R1:W2:Y:S02]  /*27f0*/  SYNCS.PHASECHK.TRANS64.TRYWAIT P0, [R0+URZ], R3 ;  /* 0x00000003000075a7 */ /* 0x0022a400080011ff */
[----:B--2---:R-:W-:Y:S05]  /*2800*/  @!P0 NANOSLEEP.SYNCS 0x989680 ;  /* 0x009896800000895d */ /* 0x004fea0003900000 */
[----:B------:R-:W2:Y:S02]  /*2810*/  @!P0 SYNCS.PHASECHK.TRANS64 P0, [R0+URZ], R3 ;  /* 0x00000003000085a7 */ /* 0x000ea400080010ff */
[----:B--2---:R-:W-:Y:S05]  /*2820*/  @P0 EXIT ;  /* 0x000000000000094d */ /* 0x004fea0003800000 */
[----:B------:R-:W-:Y:S05]  /*2830*/  BRA `(.L_x_46) ;  /* 0xfffffffc00ec7947 */ /* 0x000fea000383ffff */
.L_x_22:
[----:B------:R-:W-:-:S04]  /*2840*/  UISETP.NE.AND UP1, UPT, UR37, URZ, UPT ;  /* 0x000000ff2500728c */ /* 0x000fc8000bf25270 */
[----:B------:R-:W-:-:S09]  /*2850*/  UISETP.NE.OR UP1, UPT, UR10, 0x1, UP1 ;  /* 0x000000010a00788c */ /* 0x000fd20008f25670 */
[----:B------:R-:W-:Y:S05]  /*2860*/  BRA.U UP1, `(.L_x_47) ;  /* 0x00000005014c7547 */ /* 0x000fea000b800000 */
[----:B------:R-:W-:Y:S01]  /*2870*/  HFMA2 R11, -RZ, RZ, 0, 0 ;  /* 0x00000000ff0b7431 */ /* 0x000fe200000001ff */
[----:B------:R-:W-:Y:S01]  /*2880*/  ISETP.GE.U32.AND P2, PT, R10, 0x2, PT ;  /* 0x000000020a00780c */ /* 0x000fe20003f46070 */
[----:B------:R-:W-:Y:S01]  /*2890*/  IMAD.MOV.U32 R12, RZ, RZ, 0x1 ;  /* 0x00000001ff0c7424 */ /* 0x000fe200078e00ff */
[----:B------:R-:W-:Y:S01]  /*28a0*/  CS2R R8, SRZ ;  /* 0x0000000000087805 */ /* 0x000fe2000001ff00 */
[----:B------:R-:W-:Y:S01]  /*28b0*/  IMAD.MOV.U32 R3, RZ, RZ, RZ ;  /* 0x000000ffff037224 */ /* 0x000fe200078e00ff */
[----:B------:R-:W-:Y:S01]  /*28c0*/  UMOV UR4, 0x400 ;  /* 0x0000040000047882 */ /* 0x000fe20000000000 */
[----:B------:R-:W-:Y:S01]  /*28d0*/  UMOV UR6, URZ ;  /* 0x000000ff00067c82 */ /* 0x000fe20008000000 */
[----:B------:R-:W-:-:S12]  /*28e0*/  ULEA UR37, UR37, UR4, 0x18 ;  /* 0x0000000425257291 */ /* 0x000fd8000f8ec0ff */
.L_x_51:
[----:B------:R-:W-:Y:S02]  /*28f0*/  LEA R0, R3, UR37, 0x3 ;  /* 0x0000002503007c11 */ /* 0x000fe4000f8e18ff */
[----:B------:R-:W-:-:S03]  /*2900*/  SHF.L.U32 R5, R8, 0x1f, RZ ;  /* 0x0000001f08057819 */ /* 0x000fc600000006ff */
[----:B------:R-:W-:Y:S01]  /*2910*/  VIADD R4, R0, 0xf0 ;  /* 0x000000f000047836 */ /* 0x000fe20000000000 */
[----:B------:R-:W1:Y:S02]  /*2920*/  SYNCS.PHASECHK.TRANS64.TRYWAIT P0, [R0+URZ+0xe0], R5 ;  /* 0x0000e005000075a7 */ /* 0x000e6400080011ff */
[----:B-1----:R-:W-:Y:S05]  /*2930*/  @!P0 BRA `(.L_x_48) ;  /* 0x0000004c00d48947 */ /* 0x002fea0003800000 */
.L_x_143:
[----:B------:R-:W-:Y:S01]  /*2940*/  ULEA UR5, UR6, UR37, 0x3 ;  /* 0x0000002506057291 */ /* 0x000fe2000f8e18ff */
[----:B------:R-:W-:Y:S01]  /*2950*/  PRMT R4, RZ, 0x654, R4 ;  /* 0x00000654ff047816 */ /* 0x000fe20000000004 */
[----:B-1----:R-:W-:Y:S01]  /*2960*/  @!P2 IMAD.MOV.U32 R5, RZ, RZ, 0x10 ;  /* 0x00000010ff05a424 */ /* 0x002fe200078e00ff */
[----:B------:R-:W-:Y:S01]  /*2970*/  SHF.L.U32 R7, R12, 0x1f, RZ ;  /* 0x0000001f0c077819 */ /* 0x000fe200000006ff */
[----:B------:R-:W-:Y:S01]  /*2980*/  UIADD3 UR4, UPT, UPT, UR5, 0x80, URZ ;  /* 0x0000008005047890 */ /* 0x000fe2000fffe0ff */
[----:B------:R1:W-:Y:S05]  /*2990*/  SYNCS.ARRIVE.TRANS64.RED.A1T0 RZ, [R4+URZ], RZ ;  /* 0x000000ff04ff79a7 */ /* 0x0003ea00081004ff */
[----:B------:R-:W-:Y:S01]  /*29a0*/  IMAD.U32 R13, RZ, RZ, UR4 ;  /* 0x00000004ff0d7e24 */ /* 0x000fe2000f8e00ff */
[----:B------:R-:W2:Y:S04]  /*29b0*/  SYNCS.PHASECHK.TRANS64.TRYWAIT P0, [UR5+0x90], R7 ;  /* 0x00009007ff0075a7 */ /* 0x000ea80008001105 */
[----:B------:R-:W-:Y:S01]  /*29c0*/  PRMT R13, R10, 0x654, R13 ;  /* 0x000006540a0d7816 */ /* 0x000fe2000000000d */
[----:B-12---:R-:W-:Y:S06]  /*29d0*/  @!P0 BRA `(.L_x_49) ;  /* 0x0000004c00c08947 */ /* 0x006fec0003800000 */
.L_x_145:
[----:B------:R-:W-:Y:S01]  /*29e0*/  ULEA UR4, UR6, UR37, 0x4 ;  /* 0x0000002506047291 */ /* 0x000fe2000f8e20ff */
[----:B------:R-:W-:Y:S01]  /*29f0*/  SEL R2, R13, R2, !P2 ;  /* 0x000000020d027207 */ /* 0x000fe20005000000 */
[----:B------:R-:W-:Y:S01]  /*2a00*/  UIADD3 UR5, UPT, UPT, UR5, 0x80, URZ ;  /* 0x0000008005057890 */ /* 0x000fe2000fffe0ff */
[----:B-1----:R-:W-:Y:S01]  /*2a10*/  LEA R0, R11, UR37, 0x3 ;  /* 0x000000250b007c11 */ /* 0x002fe2000f8e18ff */
[----:B------:R-:W-:Y:S01]  /*2a20*/  UIADD3 UR4, UPT, UPT, UR4, 0x110, URZ ;  /* 0x0000011004047890 */ /* 0x000fe2000fffe0ff */
[----:B------:R1:W-:Y:S01]  /*2a30*/  @!P2 SYNCS.ARRIVE.TRANS64.RED RZ, [R2+URZ], R5 ;  /* 0x0000000502ffa9a7 */ /* 0x0003e200080004ff */
[----:B------:R-:W-:Y:S01]  /*2a40*/  UIADD3 UR6, UPT, UPT, UR6, 0x1, URZ ;  /* 0x0000000106067890 */ /* 0x000fe2000fffe0ff */
[----:B------:R-:W-:-:S03]  /*2a50*/  VIADD R3, R3, 0x1 ;  /* 0x0000000103037836 */ /* 0x000fc60000000000 */
[----:B------:R-:W-:Y:S02]  /*2a60*/  UISETP.NE.AND UP0, UPT, UR6, 0x2, UPT ;  /* 0x000000020600788c */ /* 0x000fe4000bf05270 */
[----:B------:R-:W-:Y:S01]  /*2a70*/  ISETP.NE.AND P0, PT, R3, 0x2, PT ;  /* 0x000000020300780c */ /* 0x000fe20003f05270 */
[----:B------:R-:W-:Y:S06]  /*2a80*/  UGETNEXTWORKID.BROADCAST [UR4], [UR5] ;  /* 0x00000000040073ca */ /* 0x000fec0008000100 */
[----:B------:R-:W-:Y:S02]  /*2a90*/  USEL UR4, URZ, 0x1, UP0 ;  /* 0x00000001ff047887 */ /* 0x000fe40008000000 */
[----:B------:R-:W-:-:S04]  /*2aa0*/  USEL UR6, UR6, URZ, UP0 ;  /* 0x000000ff06067287 */ /* 0x000fc80008000000 */
[----:B------:R-:W-:Y:S02]  /*2ab0*/  LOP3.LUT R12, R12, UR4, RZ, 0x3c, !PT ;  /* 0x000000040c0c7c12 */ /* 0x000fe4000f8e3cff */
[----:B-1----:R-:W-:-:S04]  /*2ac0*/  SHF.L.U32 R5, R9, 0x1f, RZ ;  /* 0x0000001f09057819 */ /* 0x002fc800000006ff */
[----:B------:R-:W1:Y:S02]  /*2ad0*/  SYNCS.PHASECHK.TRANS64.TRYWAIT P1, [R0+URZ+0x80], R5 ;  /* 0x00008005000075a7 */ /* 0x000e6400080211ff */
[----:B-1----:R-:W-:Y:S05]  /*2ae0*/  @!P1 BRA `(.L_x_50) ;  /* 0x0000004c00949947 */ /* 0x002fea0003800000 */
.L_x_146:
[----:B------:R-:W-:Y:S01]  /*2af0*/  LEA R4, R11, UR37, 0x4 ;  /* 0x000000250b047c11 */ /* 0x000fe2000f8e20ff */
[----:B-1----:R-:W-:Y:S01]  /*2b00*/  VIADD R0, R0, 0x90 ;  /* 0x0000009000007836 */ /* 0x002fe20000000000 */
[----:B------:R-:W-:Y:S01]  /*2b10*/  SEL R3, R3, RZ, P0 ;  /* 0x000000ff03037207 */ /* 0x000fe20000000000 */
[----:B------:R-:W-:-:S03]  /*2b20*/  VIADD R11, R11, 0x1 ;  /* 0x000000010b0b7836 */ /* 0x000fc60000000000 */
[----:B------:R-:W1:Y:S01]  /*2b30*/  LDS.128 R4, [R4+0x110] ;  /* 0x0001100004047984 */ /* 0x000e620000000c00 */
[----:B------:R-:W-:Y:S02]  /*2b40*/  PRMT R0, RZ, 0x654, R0 ;  /* 0x00000654ff007816 */ /* 0x000fe40000000000 */
[C---:B------:R-:W-:Y:S01]  /*2b50*/  ISETP.NE.AND P1, PT, R11.reuse, 0x2, PT ;  /* 0x000000020b00780c */ /* 0x040fe20003f25270 */
[----:B------:R-:W-:Y:S01]  /*2b60*/  @!PT LDS RZ, [RZ] ;  /* 0x00000000fffff984 */ /* 0x000fe20000000800 */
[----:B------:R-:W-:Y:S01]  /*2b70*/  @!PT LDS RZ, [RZ] ;  /* 0x00000000fffff984 */ /* 0x000fe20000000800 */
[----:B------:R-:W-:Y:S01]  /*2b80*/  @!PT LDS RZ, [RZ] ;  /* 0x00000000fffff984 */ /* 0x000fe20000000800 */
[----:B------:R-:W-:Y:S01]  /*2b90*/  @!PT LDS RZ, [RZ] ;  /* 0x00000000fffff984 */ /* 0x000fe20000000800 */
[----:B------:R2:W-:Y:S06]  /*2ba0*/  MEMBAR.ALL.CTA ;  /* 0x0000000000007992 */ /* 0x0005ec0000008000 */
[----:B--2---:R-:W2:Y:S01]  /*2bb0*/  FENCE.VIEW.ASYNC.S ;  /* 0x00000000000073c6 */ /* 0x004ea20000000000 */
[----:B------:R-:W-:Y:S01]  /*2bc0*/  SEL R11, R11, RZ, P1 ;  /* 0x000000ff0b0b7207 */ /* 0x000fe20000800000 */
[----:B--2---:R2:W-:Y:S01]  /*2bd0*/  SYNCS.ARRIVE.TRANS64.RED.A1T0 RZ, [R0+URZ], RZ ;  /* 0x000000ff00ff79a7 */ /* 0x0045e200081004ff */
[----:B-1----:R-:W-:-:S02]  /*2be0*/  LOP3.LUT P3, RZ, R6, 0x1, RZ, 0xc0, !PT ;  /* 0x0000000106ff7812 */ /* 0x002fc4000786c0ff */
[----:B------:R-:W-:-:S04]  /*2bf0*/  SEL R5, RZ, 0x1, P0 ;  /* 0x00000001ff057807 */ /* 0x000fc80000000000 */
[----:B------:R-:W-:Y:S02]  /*2c00*/  LOP3.LUT R8, R8, R5, RZ, 0x3c, !PT ;  /* 0x0000000508087212 */ /* 0x000fe400078e3cff */
[----:B--2---:R-:W-:-:S04]  /*2c10*/  SEL R0, RZ, 0x1, P1 ;  /* 0x00000001ff007807 */ /* 0x004fc80000800000 */
[----:B------:R-:W-:Y:S01]  /*2c20*/  LOP3.LUT R9, R9, R0, RZ, 0x3c, !PT ;  /* 0x0000000009097212 */ /* 0x000fe200078e3cff */
[----:B------:R-:W-:Y:S06]  /*2c30*/  @P3 BRA `(.L_x_51) ;  /* 0xfffffffc002c3947 */ /* 0x000fec000383ffff */
[----:B------:R-:W-:Y:S01]  /*2c40*/  ULEA UR5, UR6, UR37, 0x3 ;  /* 0x0000002506057291 */ /* 0x000fe2000f8e18ff */
[----:B------:R-:W-:-:S08]  /*2c50*/  SHF.L.U32 R3, R12, 0x1f, RZ ;  /* 0x0000001f0c037819 */ /* 0x000fd000000006ff */
[----:B------:R-:W1:Y:S02]  /*2c60*/  SYNCS.PHASECHK.TRANS64 P0, [UR5+0x90], R3 ;  /* 0x00009003ff0075a7 */ /* 0x000e640008001005 */
[----:B-1----:R-:W-:Y:S05]  /*2c70*/  @P0 BRA `(.L_x_52) ;  /* 0x0000000000080947 */ /* 0x002fea0003800000 */
[----:B------:R-:W1:Y:S02]  /*2c80*/  SYNCS.PHASECHK.TRANS64.TRYWAIT P0, [UR5+0x90], R3 ;  /* 0x00009003ff0075a7 */ /* 0x000e640008001105 */
[----:B-1----:R-:W-:Y:S05]  /*2c90*/  @!P0 BRA `(.L_x_53) ;  /* 0x0000004c003c8947 */ /* 0x002fea0003800000 */
.L_x_52:
[----:B------:R-:W-:-:S04]  /*2ca0*/  UIADD3 UR4, UPT, UPT, UR6, 0x1, URZ ;  /* 0x0000000106047890 */ /* 0x000fc8000fffe0ff */
[----:B------:R-:W-:-:S04]  /*2cb0*/  UISETP.NE.AND UP0, UPT, UR4, 0x2, UPT ;  /* 0x000000020400788c */ /* 0x000fc8000bf05270 */
[----:B------:R-:W-:Y:S02]  /*2cc0*/  USEL UR7, URZ, 0x1, UP0 ;  /* 0x00000001ff077887 */ /* 0x000fe40008000000 */
[----:B------:R-:W-:-:S04]  /*2cd0*/  USEL UR4, UR4, URZ, UP0 ;  /* 0x000000ff04047287 */ /* 0x000fc80008000000 */
[----:B------:R-:W-:Y:S01]  /*2ce0*/  ULEA UR4, UR4, UR37, 0x3 ;  /* 0x0000002504047291 */ /* 0x000fe2000f8e18ff */
[----:B-1----:R-:W-:-:S04]  /*2cf0*/  LOP3.LUT R3, R12, UR7, RZ, 0x3c, !PT ;  /* 0x000000070c037c12 */ /* 0x002fc8000f8e3cff */
[----:B------:R-:W-:-:S04]  /*2d00*/  SHF.L.U32 R0, R3, 0x1f, RZ ;  /* 0x0000001f03007819 */ /* 0x000fc800000006ff */
[----:B------:R-:W1:Y:S02]  /*2d10*/  SYNCS.PHASECHK.TRANS64 P0, [UR4+0x90], R0 ;  /* 0x00009000ff0075a7 */ /* 0x000e640008001004 */
[----:B-1----:R-:W-:Y:S05]  /*2d20*/  @P0 EXIT ;  /* 0x000000000000094d */ /* 0x002fea0003800000 */
[----:B------:R-:W-:Y:S02]  /*2d30*/  SHF.L.U32 R3, R3, 0x1f, RZ ;  /* 0x0000001f03037819 */ /* 0x000fe400000006ff */
[----:B------:R-:W-:-:S07]  /*2d40*/  MOV R0, UR4 ;  /* 0x0000000400007c02 */ /* 0x000fce0008000f00 */
.L_x_54:
[----:B-1----:R1:W2:Y:S02]  /*2d50*/  SYNCS.PHASECHK.TRANS64.TRYWAIT P0, [R0+URZ+0x90], R3 ;  /* 0x00009003000075a7 */ /* 0x0022a400080011ff */
[----:B--2---:R-:W-:Y:S05]  /*2d60*/  @!P0 NANOSLEEP.SYNCS 0x989680 ;  /* 0x009896800000895d */ /* 0x004fea0003900000 */
[----:B------:R-:W2:Y:S02]  /*2d70*/  @!P0 SYNCS.PHASECHK.TRANS64 P0, [R0+URZ+0x90], R3 ;  /* 0x00009003000085a7 */ /* 0x000ea400080010ff */
[----:B--2---:R-:W-:Y:S05]  /*2d80*/  @P0 EXIT ;  /* 0x000000000000094d */ /* 0x004fea0003800000 */
[----:B------:R-:W-:Y:S05]  /*2d90*/  BRA `(.L_x_54) ;  /* 0xfffffffc00ec7947 */ /* 0x000fea000383ffff */
.L_x_47:
[----:B------:R-:W-:Y:S05]  /*2da0*/  BRA.U UP4, `(.L_x_55) ;  /* 0x0000001104d87547 */ /* 0x000fea000b800000 */
[----:B------:R-:W-:Y:S01]  /*2db0*/  UMOV UR6, 0x40 ;  /* 0x0000004000067882 */ /* 0x000fe20000000000 */
[----:B------:R-:W-:Y:S01]  /*2dc0*/  NOP ;  /* 0x0000000000007918 */ /* 0x000fe20000000000 */
[----:B------:R-:W-:Y:S01]  /*2dd0*/  ULEA UR6, UR37, UR6, 0x18 ;  /* 0x0000000625067291 */ /* 0x000fe2000f8ec0ff */
[----:B------:R-:W-:Y:S02]  /*2de0*/  UMOV UR7, 0x400 ;  /* 0x0000040000077882 */ /* 0x000fe40000000000 */
[----:B------:R-:W-:-:S06]  /*2df0*/  ULEA UR37, UR37, UR7, 0x18 ;  /* 0x0000000725257291 */ /* 0x000fcc000f8ec0ff */
[----:B------:R-:W1:Y:S02]  /*2e00*/  LDS.U8 R2, [UR6+0x1c] ;  /* 0x00001c06ff027984 */ /* 0x000e640008000000 */
[----:B-1----:R-:W-:-:S13]  /*2e10*/  ISETP.NE.AND P0, PT, R2, RZ, PT ;  /* 0x000000ff0200720c */ /* 0x002fda0003f05270 */
[----:B------:R-:W-:Y:S05]  /*2e20*/  @P0 BRA `(.L_x_56) ;  /* 0x0000000400080947 */ /* 0x000fea0003800000 */
[----:B------:R-:W-:Y:S02]  /*2e30*/  UISETP.NE.U32.AND UP0, UPT, UR5, 0x1, UPT ;  /* 0x000000010500788c */ /* 0x000fe4000bf05070 */
[----:B------:R-:W-:-:S07]  /*2e40*/  UIADD3 UR8, UPT, UPT, UR6, 0x8, URZ ;  /* 0x0000000806087890 */ /* 0x000fce000fffe0ff */
[----:B------:R-:W-:Y:S05]  /*2e50*/  BRA.U !UP0, `(.L_x_57) ;  /* 0x00000001089c7547 */ /* 0x000fea000b800000 */
[----:B------:R-:W-:Y:S01]  /*2e60*/  ELECT P0, URZ, PT ;  /* 0x0000000000ff782f */ /* 0x000fe20003800000 */
[----:B------:R-:W-:-:S12]  /*2e70*/  BSSY B0, `(.L_x_57) ;  /* 0x0000025000007945 */ /* 0x000fd80003800000 */
[----:B------:R-:W-:Y:S05]  /*2e80*/  @!P0 BRA `(.L_x_58) ;  /* 0x00000000008c8947 */ /* 0x000fea0003800000 */
[----:B------:R-:W-:-:S05]  /*2e90*/  UMOV UR7, 0x10 ;  /* 0x0000001000077882 */ /* 0x000fca0000000000 */
[----:B------:R-:W-:Y:S04]  /*2ea0*/  DEPBAR.LE SB1, 0x36 ;  /* 0x00009d800000791a */ /* 0x000fe80000000000 */
[----:B------:R-:W1:Y:S02]  /*2eb0*/  UTCATOMSWS.2CTA.FIND_AND_SET.ALIGN UP1, UR7, UR7 ;  /* 0x00000007000775e3 */ /* 0x000e640008220800 */
[----:B-1----:R-:W-:Y:S01]  /*2ec0*/  MOV R11, UR7 ;  /* 0x00000007000b7c02 */ /* 0x002fe20008000f00 */
[----:B------:R-:W-:Y:S06]  /*2ed0*/  BRA.U UP1, `(.L_x_59) ;  /* 0x0000000101187547 */ /* 0x000fec000b800000 */
.L_x_60:
[----:B------:R-:W-:Y:S05]  /*2ee0*/  NANOSLEEP 0x64 ;  /* 0x000000640000795d */ /* 0x000fea0003800000 */
[----:B------:R-:W-:-:S05]  /*2ef0*/  UMOV UR7, 0x10 ;  /* 0x0000001000077882 */ /* 0x000fca0000000000 */
[----:B------:R-:W-:Y:S04]  /*2f00*/  DEPBAR.LE SB1, 0x36 ;  /* 0x00009d800000791a */ /* 0x000fe80000000000 */
[----:B------:R-:W1:Y:S02]  /*2f10*/  UTCATOMSWS.2CTA.FIND_AND_SET.ALIGN UP1, UR7, UR7 ;  /* 0x00000007000775e3 */ /* 0x000e640008220800 */
[----:B-1----:R-:W-:Y:S01]  /*2f20*/  MOV R11, UR7 ;  /* 0x00000007000b7c02 */ /* 0x002fe20008000f00 */
[----:B------:R-:W-:Y:S05]  /*2f30*/  BRA.U !UP1, `(.L_x_60) ;  /* 0xfffffffd09e87547 */ /* 0x000fea000b83ffff */
.L_x_59:
[----:B------:R-:W1:Y:S01]  /*2f40*/  LDS R5, [UR6+0x10] ;  /* 0x00001006ff057984 */ /* 0x000e620008000800 */
[----:B------:R-:W-:Y:S01]  /*2f50*/  IMAD.U32 R3, RZ, RZ, UR37 ;  /* 0x00000025ff037e24 */ /* 0x000fe2000f8e00ff */
[----:B------:R-:W-:-:S03]  /*2f60*/  MOV R2, UR4 ;  /* 0x0000000400027c02 */ /* 0x000fc60008000f00 */
[----:B------:R-:W-:Y:S01]  /*2f70*/  VIADD R3, R3, 0x130 ;  /* 0x0000013003037836 */ /* 0x000fe20000000000 */
[----:B-1----:R-:W-:-:S04]  /*2f80*/  SHF.L.U32 R5, R5, 0x1f, RZ ;  /* 0x0000001f05057819 */ /* 0x002fc800000006ff */
[----:B------:R-:W1:Y:S02]  /*2f90*/  SYNCS.PHASECHK.TRANS64.TRYWAIT P0, [UR6+0x8], R5 ;  /* 0x00000805ff0075a7 */ /* 0x000e640008001106 */
[----:B-1----:R-:W-:Y:S05]  /*2fa0*/  @P0 BRA `(.L_x_61) ;  /* 0x0000000000080947 */ /* 0x002fea0003800000 */
[----:B------:R-:W1:Y:S02]  /*2fb0*/  SYNCS.PHASECHK.TRANS64.TRYWAIT P0, [UR6+0x8], R5 ;  /* 0x00000805ff0075a7 */ /* 0x000e640008001106 */
[----:B-1----:R-:W-:Y:S05]  /*2fc0*/  @!P0 BRA `(.L_x_62) ;  /* 0x0000004800888947 */ /* 0x002fea0003800000 */
.L_x_61:
[----:B-1----:R-:W-:Y:S01]  /*2fd0*/  HFMA2 R4, -RZ, RZ, 0, 5.9604644775390625e-08 ;  /* 0x00000001ff047431 */ /* 0x002fe200000001ff */
[----:B------:R-:W-:Y:S01]  /*2fe0*/  UPRMT UR7, UR4, 0x654, UR8 ;  /* 0x0000065404077896 */ /* 0x000fe20008000008 */
[----:B------:R-:W-:Y:S01]  /*2ff0*/  IMAD.MOV.U32 R6, RZ, RZ, 0xffff ;  /* 0x0000ffffff067424 */ /* 0x000fe200078e00ff */
[----:B------:R-:W-:Y:S01]  /*3000*/  PRMT R2, R2, 0x654, R3 ;  /* 0x0000065402027816 */ /* 0x000fe20000000003 */
[----:B------:R-:W-:Y:S02]  /*3010*/  IMAD.MOV.U32 R5, RZ, RZ, 0x4 ;  /* 0x00000004ff057424 */ /* 0x000fe400078e00ff */
[----:B------:R-:W-:Y:S01]  /*3020*/  IMAD.SHL.U32 R9, R11, 0x20, RZ ;  /* 0x000000200b097824 */ /* 0x000fe200078e00ff */
[----:B------:R-:W-:Y:S02]  /*3030*/  MOV R3, UR7 ;  /* 0x0000000700037c02 */ /* 0x000fe40008000f00 */
[-C--:B------:R-:W-:Y:S01]  /*3040*/  SHF.L.U32 R7, R6, R11.reuse, RZ ;  /* 0x0000000b06077219 */ /* 0x080fe200000006ff */
[----:B------:R1:W-:Y:S01]  /*3050*/  SYNCS.ARRIVE.TRANS64.RED RZ, [UR7], R5 ;  /* 0x00000005ffff79a7 */ /* 0x0003e20008000407 */
[----:B------:R-:W-:Y:S01]  /*3060*/  SHF.L.U32 R6, R4, R11, RZ ;  /* 0x0000000b04067219 */ /* 0x000fe200000006ff */
[----:B------:R1:W-:Y:S04]  /*3070*/  STS [UR37+0x130], R9 ;  /* 0x00013009ff007988 */ /* 0x0003e80008000825 */
[----:B------:R1:W-:Y:S04]  /*3080*/  STAS [R2.64], R11 ;  /* 0x0000000b02007dbd */ /* 0x0003e8000c0008ff */
[----:B------:R1:W-:Y:S04]  /*3090*/  ATOMS.OR RZ, [UR6+0x14], R7 ;  /* 0x00001407ffff798c */ /* 0x0003e8000b000006 */
[----:B------:R1:W-:Y:S04]  /*30a0*/  ATOMS.OR RZ, [UR6+0x18], R6 ;  /* 0x00001806ffff798c */ /* 0x0003e8000b000006 */
[----:B------:R1:W-:Y:S02]  /*30b0*/  ATOMS.XOR RZ, [UR6+0x10], R4 ;  /* 0x00001004ffff798c */ /* 0x0003e4000b800006 */
.L_x_58:
[----:B------:R-:W-:Y:S05]  /*30c0*/  BSYNC B0 ;  /* 0x0000000000007941 */ /* 0x000fea0003800000 */
.L_x_57:
[----:B------:R-:W-:Y:S05]  /*30d0*/  BRA.U UP0, `(.L_x_63) ;  /* 0x00000001006c7547 */ /* 0x000fea000b800000 */
[----:B------:R-:W-:-:S03]  /*30e0*/  UMOV UR7, 0xffffffff ;  /* 0xffffffff00077882 */ /* 0x000fc60000000000 */
[----:B------:R-:W-:Y:S05]  /*30f0*/  BRA.DIV UR7, `(.L_x_64) ;  /* 0x0000004a07547947 */ /* 0x000fea000b800000 */
[----:B------:R-:W-:-:S13]  /*3100*/  ELECT P6, URZ, PT ;  /* 0x0000000000ff782f */ /* 0x000fda00038c0000 */
.L_x_150:
[----:B------:R-:W-:Y:S05]  /*3110*/  @!P6 BRA `(.L_x_63) ;  /* 0x00000000005ce947 */ /* 0x000fea0003800000 */
[----:B-1----:R-:W1:Y:S02]  /*3120*/  LDS R3, [UR6+0x10] ;  /* 0x00001006ff037984 */ /* 0x002e640008000800 */
[----:B-1----:R-:W-:-:S04]  /*3130*/  SHF.L.U32 R3, R3, 0x1f, RZ ;  /* 0x0000001f03037819 */ /* 0x002fc800000006ff */
[----:B------:R-:W1:Y:S02]  /*3140*/  SYNCS.PHASECHK.TRANS64.TRYWAIT P0, [UR6+0x8], R3 ;  /* 0x00000803ff0075a7 */ /* 0x000e640008001106 */
[----:B-1----:R-:W-:Y:S05]  /*3150*/  @P0 BRA `(.L_x_65) ;  /* 0x0000000000080947 */ /* 0x002fea0003800000 */
[----:B------:R-:W1:Y:S02]  /*3160*/  SYNCS.PHASECHK.TRANS64.TRYWAIT P0, [UR6+0x8], R3 ;  /* 0x00000803ff0075a7 */ /* 0x000e640008001106 */
[----:B-1----:R-:W-:Y:S05]  /*3170*/  @!P0 BRA `(.L_x_66) ;  /* 0x0000004800548947 */ /* 0x002fea0003800000 */
.L_x_65:
[----:B------:R-:W2:Y:S01]  /*3180*/  LDS R5, [UR37+0x130] ;  /* 0x00013025ff057984 */ /* 0x000ea20008000800 */
[----:B-1----:R-:W-:Y:S02]  /*3190*/  HFMA2 R2, -RZ, RZ, 0, 5.9604644775390625e-08 ;  /* 0x00000001ff027431 */ /* 0x002fe400000001ff */
[----:B------:R-:W-:Y:S01]  /*31a0*/  IMAD.MOV.U32 R3, RZ, RZ, 0xffff ;  /* 0x0000ffffff037424 */ /* 0x000fe200078e00ff */
[----:B------:R-:W-:Y:S01]  /*31b0*/  UPRMT UR7, UR4, 0x654, UR8 ;  /* 0x0000065404077896 */ /* 0x000fe20008000008 */
[----:B--2---:R-:W-:-:S03]  /*31c0*/  IMAD.SHL.U32 R4, R5, 0x20, RZ ;  /* 0x0000002005047824 */ /* 0x004fc600078e00ff */
[-C--:B------:R-:W-:Y:S02]  /*31d0*/  SHF.L.U32 R3, R3, R5.reuse, RZ ;  /* 0x0000000503037219 */ /* 0x080fe400000006ff */
[----:B------:R-:W-:Y:S01]  /*31e0*/  SHF.L.U32 R5, R2, R5, RZ ;  /* 0x0000000502057219 */ /* 0x000fe200000006ff */
[----:B------:R2:W-:Y:S04]  /*31f0*/  STS [UR37+0x130], R4 ;  /* 0x00013004ff007988 */ /* 0x0005e80008000825 */
[----:B------:R2:W-:Y:S04]  /*3200*/  ATOMS.OR RZ, [UR6+0x14], R3 ;  /* 0x00001403ffff798c */ /* 0x0005e8000b000006 */
[----:B------:R2:W-:Y:S01]  /*3210*/  ATOMS.OR RZ, [UR6+0x18], R5 ;  /* 0x00001805ffff798c */ /* 0x0005e2000b000006 */
[----:B------:R-:W-:Y:S03]  /*3220*/  SYNCS.ARRIVE.TRANS64.RED.A1T0 RZ, [UR7], RZ ;  /* 0x000000ffffff79a7 */ /* 0x000fe60008100407 */
[----:B------:R2:W-:Y:S01]  /*3230*/  ATOMS.XOR RZ, [UR6+0x10], R2 ;  /* 0x00001002ffff798c */ /* 0x0005e2000b800006 */
[----:B------:R-:W-:Y:S05]  /*3240*/  BRA `(.L_x_63) ;  /* 0x0000000000107947 */ /* 0x000fea0003800000 */
.L_x_56:
[----:B------:R-:W-:-:S05]  /*3250*/  MOV R2, 0xffffffff ;  /* 0xffffffff00027802 */ /* 0x000fca0000000f00 */
[----:B------:R1:W-:Y:S02]  /*3260*/  STS [UR37+0x130], R2 ;  /* 0x00013002ff007988 */ /* 0x0003e40008000825 */
[----:B-1----:R-:W-:Y:S02]  /*3270*/  MOV R2, 0x3290 ;  /* 0x0000329000027802 */ /* 0x002fe40000000f00 */
[----:B-----5:R-:W-:Y:S05]  /*3280*/  CALL.REL.NOINC `($__internal_1_$__cuda_sm10x_tcgen05_guardrail_trap_phase_invalid_during_alloc) ;  /* 0x0000004c00b47944 */ /* 0x020fea0003c00000 */
.L_x_63:
[----:B------:R-:W-:Y:S05]  /*3290*/  WARPSYNC.ALL ;  /* 0x0000000000007948 */ /* 0x000fea0003800000 */
[----:B------:R-:W3:Y:S01]  /*32a0*/  S2UR UR7, SR_CgaCtaId ;  /* 0x00000000000779c3 */ /* 0x000ee20000008800 */
[----:B------:R-:W-:Y:S01]  /*32b0*/  UMOV UR6, 0x400 ;  /* 0x0000040000067882 */ /* 0x000fe20000000000 */
[----:B------:R-:W-:-:S06]  /*32c0*/  NOP ;  /* 0x0000000000007918 */ /* 0x000fcc0000000000 */
[----:B------:R-:W-:Y:S06]  /*32d0*/  BAR.ARV 0x6, 0xa0 ;  /* 0x0182800000007b1d */ /* 0x000fec0000002000 */
[----:B------:R-:W4:Y:S01]  /*32e0*/  LDCU UR8, c[0x0][0x38c] ;  /* 0x00007180ff0877ac */ /* 0x000f220008000800 */
[----:B------:R-:W-:Y:S01]  /*32f0*/  LOP3.LUT R0, R0, 0xffff, RZ, 0xc0, !PT ;  /* 0x0000ffff00007812 */ /* 0x000fe200078ec0ff */
[----:B-1----:R-:W-:Y:S01]  /*3300*/  IMAD.MOV.U32 R9, RZ, RZ, 0x1 ;  /* 0x00000001ff097424 */ /* 0x002fe200078e00ff */
[----:B------:R-:W-:Y:S01]  /*3310*/  LOP3.LUT R8, R8, 0xffff, RZ, 0xc0, !PT ;  /* 0x0000ffff08087812 */ /* 0x000fe200078ec0ff */
[----:B------:R-:W-:Y:S01]  /*3320*/  UMOV UR19, URZ ;  /* 0x000000ff00137c82 */ /* 0x000fe20008000000 */
[----:B------:R-:W-:Y:S01]  /*3330*/  R2UR UR11, R0 ;  /* 0x00000000000b72ca */ /* 0x000fe200000e0000 */
[----:B------:R-:W-:Y:S01]  /*3340*/  UMOV UR18, URZ ;  /* 0x000000ff00127c82 */ /* 0x000fe20008000000 */
[----:B------:R-:W-:Y:S01]  /*3350*/  R2UR UR12, R8 ;  /* 0x00000000080c72ca */ /* 0x000fe200000e0000 */
[----:B------:R-:W-:Y:S01]  /*3360*/  IMAD.MOV.U32 R8, RZ, RZ, RZ ;  /* 0x000000ffff087224 */ /* 0x000fe200078e00ff */
[----:B------:R-:W-:Y:S01]  /*3370*/  UMOV UR17, URZ ;  /* 0x000000ff00117c82 */ /* 0x000fe20008000000 */
[----:B---3--:R-:W-:-:S02]  /*3380*/  ULEA UR7, UR7, UR6, 0x18 ;  /* 0x0000000607077291 */ /* 0x008fc4000f8ec0ff */
[----:B------:R-:W-:Y:S02]  /*3390*/  UISETP.NE.AND UP2, UPT, UR5, URZ, UPT ;  /* 0x000000ff0500728c */ /* 0x000fe4000bf45270 */
[----:B------:R-:W-:Y:S02]  /*33a0*/  UIADD3 UR13, UPT, UPT, UR7, 0x3300, URZ ;  /* 0x00003300070d7890 */ /* 0x000fe4000fffe0ff */
[----:B------:R-:W-:Y:S02]  /*33b0*/  UIADD3 UR14, UPT, UPT, UR7, 0xb300, URZ ;  /* 0x0000b300070e7890 */ /* 0x000fe4000fffe0ff */
[----:B----4-:R-:W-:Y:S01]  /*33c0*/  UIADD3 UR8, UPT, UPT, UR8, 0x3f, URZ ;  /* 0x0000003f08087890 */ /* 0x010fe2000fffe0ff */
[----:B--2---:R-:W1:Y:S01]  /*33d0*/  LDS R2, [UR7+0x130] ;  /* 0x00013007ff027984 */ /* 0x004e620008000800 */
[----:B------:R-:W-:Y:S02]  /*33e0*/  USHF.R.U32.HI UR13, URZ, 0x4, UR13 ;  /* 0x00000004ff0d7899 */ /* 0x000fe4000801160d */
[----:B------:R-:W-:-:S02]  /*33f0*/  USHF.R.S32.HI UR6, URZ, 0x1f, UR8 ;  /* 0x0000001fff067899 */ /* 0x000fc40008011408 */
[----:B------:R-:W-:Y:S02]  /*3400*/  USHF.R.U32.HI UR14, URZ, 0x4, UR14 ;  /* 0x00000004ff0e7899 */ /* 0x000fe4000801160e */
[----:B------:R-:W-:Y:S02]  /*3410*/  ULEA.HI UR6, UR6, UR8, URZ, 0x6 ;  /* 0x0000000806067291 */ /* 0x000fe4000f8f30ff */
[----:B------:R-:W-:Y:S02]  /*3420*/  ULOP3.LUT UR13, UR13, 0x3fff, URZ, 0xc0, !UPT ;  /* 0x00003fff0d0d7892 */ /* 0x000fe4000f8ec0ff */
[----:B------:R-:W-:Y:S02]  /*3430*/  USHF.R.S32.HI UR6, URZ, 0x6, UR6 ;  /* 0x00000006ff067899 */ /* 0x000fe40008011406 */
[----:B------:R-:W-:Y:S02]  /*3440*/  ULOP3.LUT UR14, UR14, 0x3fff, URZ, 0xc0, !UPT ;  /* 0x00003fff0e0e7892 */ /* 0x000fe4000f8ec0ff */
[----:B------:R-:W-:Y:S01]  /*3450*/  UISETP.LT.AND UP0, UPT, UR6, 0x1, UPT ;  /* 0x000000010600788c */ /* 0x000fe2000bf01270 */
[----:B------:R-:W-:Y:S01]  /*3460*/  UMOV UR28, 0x0 ;  /* 0x00000000001c7882 */ /* 0x000fe20000000000 */
[----:B------:R-:W-:Y:S01]  /*3470*/  UMOV UR29, 0x8100010 ;  /* 0x08100010001d7882 */ /* 0x000fe20000000000 */
[----:B------:R-:W-:-:S02]  /*3480*/  ULOP3.LUT UR13, UR13, 0x10000, URZ, 0xfc, !UPT ;  /* 0x000100000d0d7892 */ /* 0x000fc4000f8efcff */
[----:B------:R-:W-:Y:S02]  /*3490*/  ULOP3.LUT UR14, UR14, 0x10000, URZ, 0xfc, !UPT ;  /* 0x000100000e0e7892 */ /* 0x000fe4000f8efcff */
[----:B------:R-:W-:Y:S01]  /*34a0*/  USEL UR20, UR6, 0x1, !UP0 ;  /* 0x0000000106147887 */ /* 0x000fe2000c000000 */
[----:B------:R-:W-:Y:S01]  /*34b0*/  UMOV UR26, 0x0 ;  /* 0x00000000001a7882 */ /* 0x000fe20000000000 */
[----:B------:R-:W-:Y:S01]  /*34c0*/  UMOV UR27, 0x8100010 ;  /* 0x08100010001b7882 */ /* 0x000fe20000000000 */
[----:B------:R-:W-:Y:S01]  /*34d0*/  UMOV UR24, 0x0 ;  /* 0x0000000000187882 */ /* 0x000fe20000000000 */
[----:B------:R-:W-:Y:S01]  /*34e0*/  UMOV UR25, 0x8100010 ;  /* 0x0810001000197882 */ /* 0x000fe20000000000 */
[----:B------:R-:W-:Y:S01]  /*34f0*/  UMOV UR22, 0x0 ;  /* 0x0000000000167882 */ /* 0x000fe20000000000 */
[----:B------:R-:W-:Y:S01]  /*3500*/  UMOV UR23, 0x8100010 ;  /* 0x0810001000177882 */ /* 0x000fe20000000000 */
[----:B-1----:R-:W-:Y:S02]  /*3510*/  R2UR UR21, R2 ;  /* 0x00000000021572ca */ /* 0x002fe400000e0000 */
[----:B------:R-:W-:-:S13]  /*3520*/  CS2R R2, SRZ ;  /* 0x0000000000027805 */ /* 0x000fda000001ff00 */
.L_x_74:
[C---:B------:R-:W-:Y:S02]  /*3530*/  LEA R0, R8.reuse, UR7, 0x3 ;  /* 0x0000000708007c11 */ /* 0x040fe4000f8e18ff */
[----:B------:R-:W-:Y:S02]  /*3540*/  SHF.L.U32 R5, R3, 0x1f, RZ ;  /* 0x0000001f03057819 */ /* 0x000fe400000006ff */
[----:B------:R-:W-:Y:S02]  /*3550*/  LEA R4, R8, UR7, 0x4 ;  /* 0x0000000708047c11 */ /* 0x000fe4000f8e20ff */
[----:B------:R-:W1:Y:S02]  /*3560*/  SYNCS.PHASECHK.TRANS64.TRYWAIT P0, [R0+URZ+0x80], R5 ;  /* 0x00008005000075a7 */ /* 0x000e6400080011ff */
[----:B-1-34-:R-:W-:Y:S05]  /*3570*/  @!P0 BRA `(.L_x_67) ;  /* 0x00000044006c8947 */ /* 0x01afea0003800000 */
.L_x_151:
[----:B-1----:R-:W1:Y:S01]  /*3580*/  LDS.128 R4, [R4+0x110] ;  /* 0x0001100004047984 */ /* 0x002e620000000c00 */
[----:B------:R-:W-:Y:S02]  /*3590*/  VIADD R0, R0, 0x90 ;  /* 0x0000009000007836 */ /* 0x000fe40000000000 */
[----:B------:R-:W-:Y:S01]  /*35a0*/  VIADD R8, R8, 0x1 ;  /* 0x0000000108087836 */ /* 0x000fe20000000000 */
[----:B------:R-:W-:Y:S01]  /*35b0*/  @!PT LDS RZ, [RZ] ;  /* 0x00000000fffff984 */ /* 0x000fe20000000800 */
[----:B------:R-:W-:Y:S01]  /*35c0*/  @!PT LDS RZ, [RZ] ;  /* 0x00000000fffff984 */ /* 0x000fe20000000800 */
[----:B------:R-:W-:Y:S01]  /*35d0*/  @!PT LDS RZ, [RZ] ;  /* 0x00000000fffff984 */ /* 0x000fe20000000800 */
[----:B------:R-:W-:Y:S01]  /*35e0*/  @!PT LDS RZ, [RZ] ;  /* 0x00000000fffff984 */ /* 0x000fe20000000800 */
[----:B------:R2:W-:Y:S06]  /*35f0*/  MEMBAR.ALL.CTA ;  /* 0x0000000000007992 */ /* 0x0005ec0000008000 */
[----:B--2---:R-:W2:Y:S01]  /*3600*/  FENCE.VIEW.ASYNC.S ;  /* 0x00000000000073c6 */ /* 0x004ea20000000000 */
[----:B------:R-:W-:-:S04]  /*3610*/  PRMT R0, RZ, 0x654, R0 ;  /* 0x00000654ff007816 */ /* 0x000fc80000000000 */
[----:B--2---:R2:W-:Y:S01]  /*3620*/  SYNCS.ARRIVE.TRANS64.RED.A1T0 RZ, [R0+URZ], RZ ;  /* 0x000000ff00ff79a7 */ /* 0x0045e200081004ff */
[----:B-1----:R-:W-:Y:S01]  /*3630*/  LOP3.LUT P1, RZ, R6, 0x1, RZ, 0xc0, !PT ;  /* 0x0000000106ff7812 */ /* 0x002fe2000782c0ff */
[----:B--2---:R-:W-:-:S12]  /*3640*/  BRA.U UP2, `(.L_x_68) ;  /* 0x0000000502087547 */ /* 0x004fd8000b800000 */
[----:B------:R-:W1:Y:S01]  /*3650*/  LDCU UR8, c[0x0][0x38c] ;  /* 0x00007180ff0877ac */ /* 0x000e620008000800 */
[----:B------:R-:W-:Y:S02]  /*3660*/  PLOP3.LUT P2, PT, PT, PT, PT, 0x80, 0x8 ;  /* 0x000000000008781c */ /* 0x000fe40003f4f070 */
[----:B------:R-:W-:Y:S01]  /*3670*/  SHF.L.U32 R5, R9, 0x1f, RZ ;  /* 0x0000001f09057819 */ /* 0x000fe200000006ff */
[----:B------:R-:W-:Y:S02]  /*3680*/  ULEA UR9, UR19, UR7, 0x3 ;  /* 0x0000000713097291 */ /* 0x000fe4000f8e18ff */
[----:B------:R-:W-:Y:S02]  /*3690*/  ULEA UR10, UR19, UR21, 0x5 ;  /* 0x00000015130a7291 */ /* 0x000fe4000f8e28ff */
[----:B-1----:R-:W-:-:S06]  /*36a0*/  UISETP.GE.AND UP0, UPT, UR8, 0x1, UPT ;  /* 0x000000010800788c */ /* 0x002fcc000bf06270 */
[----:B------:R-:W-:-:S05]  /*36b0*/  PLOP3.LUT P0, PT, PT, PT, UP0, 0x80, 0x8 ;  /* 0x000000000008781c */ /* 0x000fca0003f0f008 */
[----:B------:R-:W-:-:S08]  /*36c0*/  @UP0 ULEA UR8, UR18, UR7, 0x3 ;  /* 0x0000000712080291 */ /* 0x000fd0000f8e18ff */
[----:B------:R-:W-:-:S04]  /*36d0*/  @P0 SHF.L.U32 R0, R2, 0x1f, RZ ;  /* 0x0000001f02000819 */ /* 0x000fc800000006ff */
[----:B------:R1:W2:Y:S01]  /*36e0*/  @P0 SYNCS.PHASECHK.TRANS64.TRYWAIT P2, [UR8], R0 ;  /* 0x00000000ff0005a7 */ /* 0x0002a20008041108 */
[----:B------:R-:W3:Y:S02]  /*36f0*/  SYNCS.PHASECHK.TRANS64.TRYWAIT P0, [UR9+0xc0], R5 ;  /* 0x0000c005ff0075a7 */ /* 0x000ee40008001109 */
[----:B-123--:R-:W-:Y:S05]  /*3700*/  @!P0 BRA `(.L_x_69) ;  /* 0x00000044001c8947 */ /* 0x00efea0003800000 */
.L_x_153:
[----:B------:R-:W-:Y:S01]  /*3710*/  UMOV UR16, UR17 ;  /* 0x0000001100107c82 */ /* 0x000fe20008000000 */
[----:B------:R-:W-:Y:S05]  /*3720*/  BRA.U !UP0, `(.L_x_70) ;  /* 0x0000000108c07547 */ /* 0x000fea000b800000 */
[----:B------:R-:W-:Y:S02]  /*3730*/  UIADD3 UR16, UPT, UPT, UR20, UR17, URZ ;  /* 0x0000001114107290 */ /* 0x000fe4000fffe0ff */
[----:B------:R-:W-:Y:S01]  /*3740*/  UPLOP3.LUT UP3, UPT, UPT, UPT, UPT, 0x40, 0x4 ;  /* 0x000000000004789c */ /* 0x000fe20003f6e870 */
[----:B------:R-:W-:Y:S01]  /*3750*/  UMOV UR15, UR6 ;  /* 0x00000006000f7c82 */ /* 0x000fe20008000000 */
[----:B------:R-:W-:-:S09]  /*3760*/  UMOV UR46, UR18 ;  /* 0x00000012002e7c82 */ /* 0x000fd20008000000 */
.L_x_73:
[----:B--2---:R-:W-:Y:S01]  /*3770*/  ULEA UR8, UR46, UR7, 0x3 ;  /* 0x000000072e087291 */ /* 0x004fe2000f8e18ff */
[----:B---3--:R-:W-:Y:S11]  /*3780*/  @P2 BRA `(.L_x_71) ;  /* 0x00000000000c2947 */ /* 0x008ff60003800000 */
[----:B-1----:R-:W-:Y:S04]  /*3790*/  SHF.L.U32 R5, R2, 0x1f, RZ ;  /* 0x0000001f02057819 */ /* 0x002fe800000006ff */
[----:B------:R-:W1:Y:S02]  /*37a0*/  SYNCS.PHASECHK.TRANS64.TRYWAIT P0, [UR8], R5 ;  /* 0x00000005ff0075a7 */ /* 0x000e640008001108 */
[----:B-1----:R-:W-:Y:S05]  /*37b0*/  @!P0 BRA `(.L_x_72) ;  /* 0x0000004400088947 */ /* 0x002fea0003800000 */
.L_x_71:
[----:B------:R-:W-:Y:S01]  /*37c0*/  UISETP.NE.AND UP0, UPT, UR15, 0x1, UPT ;  /* 0x000000010f00788c */ /* 0x000fe2000bf05270 */
[----:B------:R-:W-:Y:S01]  /*37d0*/  PLOP3.LUT P2, PT, PT, PT, PT, 0x80, 0x8 ;  /* 0x000000000008781c */ /* 0x000fe20003f4f070 */
[----:B------:R-:W-:Y:S02]  /*37e0*/  UIADD3 UR18, UPT, UPT, UR46, 0x1, URZ ;  /* 0x000000012e127890 */ /* 0x000fe4000fffe0ff */
[----:B------:R-:W-:Y:S02]  /*37f0*/  ULEA UR32, UR46, UR14, 0x8 ;  /* 0x0000000e2e207291 */ /* 0x000fe4000f8e40ff */
[----:B------:R-:W-:Y:S01]  /*3800*/  UISETP.NE.AND UP1, UPT, UR18, 0x4, UPT ;  /* 0x000000041200788c */ /* 0x000fe2000bf25270 */
[----:B------:R-:W-:Y:S01]  /*3810*/  PLOP3.LUT P0, PT, PT, PT, UP0, 0x80, 0x8 ;  /* 0x000000000008781c */ /* 0x000fe20003f0f008 */
[----:B------:R-:W-:Y:S02]  /*3820*/  UIADD3 UR44, UPT, UPT, UR32, 0x2, URZ ;  /* 0x00000002202c7890 */ /* 0x000fe4000fffe0ff */
[----:B------:R-:W-:Y:S02]  /*3830*/  USEL UR31, URZ, 0x1, UP1 ;  /* 0x00000001ff1f7887 */ /* 0x000fe40008800000 */
[----:B------:R-:W-:Y:S02]  /*3840*/  USEL UR18, UR18, URZ, UP1 ;  /* 0x000000ff12127287 */ /* 0x000fe40008800000 */
[----:B------:R-:W-:Y:S02]  /*3850*/  UIADD3 UR40, UPT, UPT, UR32, 0x4, URZ ;  /* 0x0000000420287890 */ /* 0x000fe4000fffe0ff */
[----:B------:R-:W-:Y:S01]  /*3860*/  @UP0 ULEA UR30, UR18, UR7, 0x3 ;  /* 0x00000007121e0291 */ /* 0x000fe2000f8e18ff */
[----:B------:R-:W-:Y:S01]  /*3870*/  LOP3.LUT R2, R2, UR31, RZ, 0x3c, !PT ;  /* 0x0000001f02027c12 */ /* 0x000fe2000f8e3cff */
[----:B------:R-:W-:Y:S02]  /*3880*/  UIADD3 UR36, UPT, UPT, UR32, 0x6, URZ ;  /* 0x0000000620247890 */ /* 0x000fe4000fffe0ff */
[----:B------:R-:W-:Y:S01]  /*3890*/  UIADD3 UR8, UPT, UPT, UR8, 0x20, URZ ;  /* 0x0000002008087890 */ /* 0x000fe2000fffe0ff */
[----:B-1----:R-:W-:Y:S01]  /*38a0*/  @P0 SHF.L.U32 R0, R2, 0x1f, RZ ;  /* 0x0000001f02000819 */ /* 0x002fe200000006ff */
[----:B------:R-:W-:Y:S02]  /*38b0*/  UIADD3 UR17, UPT, UPT, UR17, 0x1, URZ ;  /* 0x0000000111117890 */ /* 0x000fe4000fffe0ff */
[----:B------:R-:W-:Y:S01]  /*38c0*/  UIADD3 UR15, UPT, UPT, UR15, -0x1, URZ ;  /* 0xffffffff0f0f7890 */ /* 0x000fe2000fffe0ff */
[----:B------:R2:W3:Y:S01]  /*38d0*/  @P0 SYNCS.PHASECHK.TRANS64.TRYWAIT P2, [UR30], R0 ;  /* 0x00000000ff0005a7 */ /* 0x0004e2000804111e */
[----:B------:R-:W-:Y:S02]  /*38e0*/  ULEA UR30, UR46, UR13, 0x9 ;  /* 0x0000000d2e1e7291 */ /* 0x000fe4000f8e48ff */
[----:B------:R-:W-:Y:S02]  /*38f0*/  UISETP.NE.AND UP0, UPT, UR17, UR16, UPT ;  /* 0x000000101100728c */ /* 0x000fe4000bf05270 */
[----:B------:R-:W-:Y:S02]  /*3900*/  UIADD3 UR42, UPT, UPT, UR30, 0x2, URZ ;  /* 0x000000021e2a7890 */ /* 0x000fe4000fffe0ff */
[----:B------:R-:W-:Y:S02]  /*3910*/  UIADD3 UR38, UPT, UPT, UR30, 0x4, URZ ;  /* 0x000000041e267890 */ /* 0x000fe4000fffe0ff */
[----:B------:R-:W-:Y:S01]  /*3920*/  UIADD3 UR34, UPT, UPT, UR30, 0x6, URZ ;  /* 0x000000061e227890 */ /* 0x000fe2000fffe0ff */
[----:B------:R-:W-:Y:S01]  /*3930*/  UMOV UR33, 0x40004040 ;  /* 0x4000404000217882 */ /* 0x000fe20000000000 */
[----:B------:R-:W-:Y:S01]  /*3940*/  UMOV UR31, 0x40004040 ;  /* 0x40004040001f7882 */ /* 0x000fe20000000000 */
[----:B------:R-:W-:Y:S01]  /*3950*/  UMOV UR45, 0x40004040 ;  /* 0x40004040002d7882 */ /* 0x000fe20000000000 */
[----:B------:R2:W-:Y:S01]  /*3960*/  UTCHMMA.2CTA gdesc[UR30], gdesc[UR32], tmem[UR10], tmem[UR28], idesc[UR29], UP3 ;  /* 0x00ff1c201e0075ea */ /* 0x0005e20009a0000a */
[----:B------:R-:W-:Y:S01]  /*3970*/  UPLOP3.LUT UP3, UPT, UPT, UPT, UPT, 0x80, 0x8 ;  /* 0x000000000008789c */ /* 0x000fe20003f6f070 */
[----:B------:R-:W-:Y:S01]  /*3980*/  UMOV UR43, 0x40004040 ;  /* 0x40004040002b7882 */ /* 0x000fe20000000000 */
[----:B------:R-:W-:Y:S01]  /*3990*/  UMOV UR41, 0x40004040 ;  /* 0x4000404000297882 */ /* 0x000fe20000000000 */
[----:B------:R2:W-:Y:S01]  /*39a0*/  UTCHMMA.2CTA gdesc[UR42], gdesc[UR44], tmem[UR10], tmem[UR26], idesc[UR27], UPT ;  /* 0x00ff1a2c2a0075ea */ /* 0x0005e2000ba0000a */
[----:B------:R-:W-:Y:S01]  /*39b0*/  UMOV UR39, 0x40004040 ;  /* 0x4000404000277882 */ /* 0x000fe20000000000 */
[----:B------:R-:W-:Y:S01]  /*39c0*/  UMOV UR37, 0x40004040 ;  /* 0x4000404000257882 */ /* 0x000fe20000000000 */
[----:B------:R-:W-:Y:S01]  /*39d0*/  UMOV UR35, 0x40004040 ;  /* 0x4000404000237882 */ /* 0x000fe20000000000 */
[----:B------:R2:W-:Y:S01]  /*39e0*/  UTCHMMA.2CTA gdesc[UR38], gdesc[UR40], tmem[UR10], tmem[UR24], idesc[UR25], UPT ;  /* 0x00ff1828260075ea */ /* 0x0005e2000ba0000a */
[----:B------:R2:W-:Y:S01]  /*39f0*/  UTCHMMA.2CTA gdesc[UR34], gdesc[UR36], tmem[UR10], tmem[UR22], idesc[UR23], UPT ;  /* 0x00ff1624220075ea */ /* 0x0005e2000ba0000a */
[----:B------:R2:W-:Y:S01]  /*3a00*/  UTCBAR.2CTA.MULTICAST [UR8], URZ, UR12 ;  /* 0x000000ff080073e9 */ /* 0x0005e2000820080c */
[----:B------:R-:W-:Y:S01]  /*3a10*/  UMOV UR46, UR18 ;  /* 0x00000012002e7c82 */ /* 0x000fe20008000000 */
[----:B------:R-:W-:Y:S05]  /*3a20*/  BRA.U UP0, `(.L_x_73) ;  /* 0xfffffffd00507547 */ /* 0x000fea000b83ffff */
.L_x_70:
[----:B------:R-:W-:Y:S01]  /*3a30*/  UIADD3 UR9, UPT, UPT, UR9, 0xa0, URZ ;  /* 0x000000a009097890 */ /* 0x000fe2000fffe0ff */
[----:B------:R-:W-:-:S08]  /*3a40*/  UMOV UR17, UR16 ;  /* 0x0000001000117c82 */ /* 0x000fd00008000000 */
[----:B------:R4:W-:Y:S01]  /*3a50*/  UTCBAR.2CTA.MULTICAST [UR9], URZ, UR11 ;  /* 0x000000ff090073e9 */ /* 0x0009e2000820080b */
[----:B------:R-:W-:Y:S02]  /*3a60*/  NOP ;  /* 0x0000000000007918 */ /* 0x000fe40000000000 */
.L_x_68:
[----:B------:R-:W-:Y:S01]  /*3a70*/  UIADD3 UR19, UPT, UPT, UR19, 0x1, URZ ;  /* 0x0000000113137890 */ /* 0x000fe2000fffe0ff */
[----:B------:R-:W-:-:S03]  /*3a80*/  ISETP.NE.AND P0, PT, R8, 0x2, PT ;  /* 0x000000020800780c */ /* 0x000fc60003f05270 */
[----:B------:R-:W-:Y:S01]  /*3a90*/  UISETP.NE.AND UP0, UPT, UR19, 0x4, UPT ;  /* 0x000000041300788c */ /* 0x000fe2000bf05270 */
[----:B-12---:R-:W-:Y:S02]  /*3aa0*/  SEL R0, RZ, 0x1, P0 ;  /* 0x00000001ff007807 */ /* 0x006fe40000000000 */
[----:B------:R-:W-:Y:S01]  /*3ab0*/  SEL R8, R8, RZ, P0 ;  /* 0x000000ff08087207 */ /* 0x000fe20000000000 */
[----:B------:R-:W-:Y:S01]  /*3ac0*/  USEL UR8, URZ, 0x1, UP0 ;  /* 0x00000001ff087887 */ /* 0x000fe20008000000 */
[----:B------:R-:W-:Y:S01]  /*3ad0*/  LOP3.LUT R3, R3, R0, RZ, 0x3c, !PT ;  /* 0x0000000003037212 */ /* 0x000fe200078e3cff */
[----:B------:R-:W-:-:S04]  /*3ae0*/  USEL UR19, UR19, URZ, UP0 ;  /* 0x000000ff13137287 */ /* 0x000fc80008000000 */
[----:B------:R-:W-:Y:S01]  /*3af0*/  LOP3.LUT R9, R9, UR8, RZ, 0x3c, !PT ;  /* 0x0000000809097c12 */ /* 0x000fe2000f8e3cff */
[----:B------:R-:W-:Y:S07]  /*3b00*/  @P1 BRA `(.L_x_74) ;  /* 0xfffffff800881947 */ /* 0x000fee000383ffff */
[----:B------:R-:W1:Y:S01]  /*3b10*/  S2UR UR6, SR_CgaCtaId ;  /* 0x00000000000679c3 */ /* 0x000e620000008800 */
[----:B------:R-:W-:Y:S01]  /*3b20*/  ELECT P0, URZ, PT ;  /* 0x0000000000ff782f */ /* 0x000fe20003800000 */
[----:B------:R-:W-:Y:S01]  /*3b30*/  HFMA2 R0, -RZ, RZ, 0, 5.9604644775390625e-08 ;  /* 0x00000001ff007431 */ /* 0x000fe200000001ff */
[----:B------:R-:W-:-:S05]  /*3b40*/  UMOV UR8, 0x40 ;  /* 0x0000004000087882 */ /* 0x000fca0000000000 */
[----:B------:R-:W-:Y:S01]  /*3b50*/  UVIRTCOUNT.DEALLOC.SMPOOL 0x80 ;  /* 0x000000800000784c */ /* 0x000fe20000000000 */
[----:B------:R-:W-:Y:S02]  /*3b60*/  UISETP.NE.AND UP0, UPT, UR5, URZ, UPT ;  /* 0x000000ff0500728c */ /* 0x000fe4000bf05270 */
[----:B-1----:R-:W-:-:S09]  /*3b70*/  ULEA UR6, UR6, UR8, 0x18 ;  /* 0x0000000806067291 */ /* 0x002fd2000f8ec0ff */
[----:B------:R1:W-:Y:S01]  /*3b80*/  @P0 STS.U8 [UR6+0x1c], R0 ;  /* 0x00001c00ff000988 */ /* 0x0003e20008000006 */
[----:B------:R-:W-:Y:S05]  /*3b90*/  BRA.U UP0, `(.L_x_75) ;  /* 0x0000000100a07547 */ /* 0x000fea000b800000 */
[----:B------:R-:W-:Y:S01]  /*3ba0*/  UIADD3 UR5, UPT, UPT, UR7, 0xc0, URZ ;  /* 0x000000c007057890 */ /* 0x000fe2000fffe0ff */
[----:B------:R-:W-:-:S03]  /*3bb0*/  SHF.L.U32 R3, R9, 0x1f, RZ ;  /* 0x0000001f09037819 */ /* 0x000fc600000006ff */
[----:B------:R-:W-:-:S09]  /*3bc0*/  ULEA UR8, UR19, UR5, 0x3 ;  /* 0x0000000513087291 */ /* 0x000fd2000f8e18ff */
[----:B------:R-:W2:Y:S02]  /*3bd0*/  SYNCS.PHASECHK.TRANS64.TRYWAIT P0, [UR8], R3 ;  /* 0x00000003ff0075a7 */ /* 0x000ea40008001108 */
[----:B--2---:R-:W-:Y:S05]  /*3be0*/  @!P0 BRA `(.L_x_76) ;  /* 0x0000004000148947 */ /* 0x004fea0003800000 */
.L_x_156:
[----:B----4-:R-:W-:-:S04]  /*3bf0*/  UIADD3 UR9, UPT, UPT, UR19, 0x1, URZ ;  /* 0x0000000113097890 */ /* 0x010fc8000fffe0ff */
        /* <DEDUP_REMOVED lines=8> */
.L_x_158:
        /* <DEDUP_REMOVED lines=9> */
.L_x_160:
[----:B------:R-:W-:-:S04]  /*3d10*/  UIADD3 UR9, UPT, UPT, UR9, 0x1, URZ ;  /* 0x0000000109097890 */ /* 0x000fc8000fffe0ff */
[----:B------:R-:W-:-:S04]  /*3d20*/  UISETP.NE.AND UP1, UPT, UR9, 0x4, UPT ;  /* 0x000000040900788c */ /* 0x000fc8000bf25270 */
[----:B------:R-:W-:Y:S02]  /*3d30*/  USEL UR8, URZ, 0x1, UP1 ;  /* 0x00000001ff087887 */ /* 0x000fe40008800000 */
[----:B------:R-:W-:-:S04]  /*3d40*/  USEL UR9, UR9, URZ, UP1 ;  /* 0x000000ff09097287 */ /* 0x000fc80008800000 */
[----:B------:R-:W-:Y:S01]  /*3d50*/  ULEA UR9, UR9, UR5, 0x3 ;  /* 0x0000000509097291 */ /* 0x000fe2000f8e18ff */
[----:B-1----:R-:W-:-:S04]  /*3d60*/  LOP3.LUT R3, R2, UR8, RZ, 0x3c, !PT ;  /* 0x0000000802037c12 */ /* 0x002fc8000f8e3cff */
[----:B------:R-:W-:Y:S01]  /*3d70*/  SHF.L.U32 R3, R3, 0x1f, RZ ;  /* 0x0000001f03037819 */ /* 0x000fe200000006ff */
[----:B------:R-:W-:-:S04]  /*3d80*/  IMAD.U32 R0, RZ, RZ, UR9 ;  /* 0x00000009ff007e24 */ /* 0x000fc8000f8e00ff */
[----:B------:R1:W2:Y:S03]  /*3d90*/  SYNCS.PHASECHK.TRANS64.TRYWAIT P0, [R0+URZ], R3 ;  /* 0x00000003000075a7 */ /* 0x0002a600080011ff */
[----:B--2---:R-:W-:Y:S05]  /*3da0*/  @!P0 NANOSLEEP.SYNCS 0x989680 ;  /* 0x009896800000895d */ /* 0x004fea0003900000 */
[----:B------:R-:W2:Y:S02]  /*3db0*/  @!P0 SYNCS.PHASECHK.TRANS64 P0, [R0+URZ], R3 ;  /* 0x00000003000085a7 */ /* 0x000ea400080010ff */
[----:B--2---:R-:W-:Y:S05]  /*3dc0*/  @P0 BRA `(.L_x_79) ;  /* 0x0000000000200947 */ /* 0x004fea0003800000 */
.L_x_80:
[----:B--2---:R2:W4:Y:S02]  /*3dd0*/  SYNCS.PHASECHK.TRANS64.TRYWAIT P0, [R0+URZ], R3 ;  /* 0x00000003000075a7 */ /* 0x00452400080011ff */
[----:B----4-:R-:W-:Y:S05]  /*3de0*/  @!P0 NANOSLEEP.SYNCS 0x989680 ;  /* 0x009896800000895d */ /* 0x010fea0003900000 */
[----:B------:R-:W4:Y:S02]  /*3df0*/  @!P0 SYNCS.PHASECHK.TRANS64 P0, [R0+URZ], R3 ;  /* 0x00000003000085a7 */ /* 0x000f2400080010ff */
[----:B----4-:R-:W-:Y:S05]  /*3e00*/  @!P0 BRA `(.L_x_80) ;  /* 0xfffffffc00f08947 */ /* 0x010fea000383ffff */
[----:B------:R-:W-:Y:S05]  /*3e10*/  BRA `(.L_x_79) ;  /* 0x00000000000c7947 */ /* 0x000fea0003800000 */
.L_x_75:
[----:B------:R-:W-:-:S04]  /*3e20*/  UIADD3 UR5, UPT, UPT, UR7, 0x100, URZ ;  /* 0x0000010007057890 */ /* 0x000fc8000fffe0ff */
[----:B------:R-:W-:-:S09]  /*3e30*/  UPRMT UR5, UR4, 0x654, UR5 ;  /* 0x0000065404057896 */ /* 0x000fd20008000005 */
[----:B------:R-:W-:Y:S03]  /*3e40*/  SYNCS.ARRIVE.TRANS64.RED.A1T0 RZ, [UR5], RZ ;  /* 0x000000ffffff79a7 */ /* 0x000fe60008100405 */
.L_x_79:
[----:B-12---:R-:W-:Y:S01]  /*3e50*/  SHF.L.U32 R3, RZ, 0x1f, RZ ;  /* 0x0000001fff037819 */ /* 0x006fe200000006ff */
[----:B------:R-:W-:Y:S01]  /*3e60*/  UIADD3 UR5, UPT, UPT, UR7, 0x100, URZ ;  /* 0x0000010007057890 */ /* 0x000fe2000fffe0ff */
[----:B------:R-:W-:Y:S02]  /*3e70*/  PLOP3.LUT P0, PT, PT, PT, UP0, 0x80, 0x8 ;  /* 0x000000000008781c */ /* 0x000fe40003f0f008 */
[----:B------:R-:W1:Y:S02]  /*3e80*/  SYNCS.PHASECHK.TRANS64.TRYWAIT P1, [UR7+0x100], R3 ;  /* 0x00010003ff0075a7 */ /* 0x000e640008021107 */
[----:B-1----:R-:W-:Y:S09]  /*3e90*/  @!P1 BRA `(.L_x_81) ;  /* 0x0000003c00b09947 */ /* 0x002ff20003800000 */
.L_x_162:
[----:B------:R-:W-:Y:S01]  /*3ea0*/  @!UP0 UPRMT UR5, UR4, 0x654, UR5 ;  /* 0x0000065404058896 */ /* 0x000fe20008000005 */
[----:B------:R-:W-:Y:S02]  /*3eb0*/  UMOV UR8, 0xffff ;  /* 0x0000ffff00087882 */ /* 0x000fe40000000000 */
[----:B------:R-:W-:-:S06]  /*3ec0*/  UMOV UR4, 0x1 ;  /* 0x0000000100047882 */ /* 0x000fcc0000000000 */
[----:B------:R-:W-:Y:S01]  /*3ed0*/  @!P0 SYNCS.ARRIVE.TRANS64.RED.A1T0 RZ, [UR5], RZ ;  /* 0x000000ffffff89a7 */ /* 0x000fe20008100405 */
[----:B------:R-:W-:Y:S01]  /*3ee0*/  NOP ;  /* 0x0000000000007918 */ /* 0x000fe20000000000 */
[----:B-1----:R-:W1:Y:S01]  /*3ef0*/  LDS R0, [UR6+0x14] ;  /* 0x00001406ff007984 */ /* 0x002e620008000800 */
[----:B------:R-:W-:-:S04]  /*3f00*/  ULOP3.LUT UR5, UR21, 0xffff, URZ, 0xc0, !UPT ;  /* 0x0000ffff15057892 */ /* 0x000fc8000f8ec0ff */
[----:B------:R-:W-:-:S04]  /*3f10*/  USHF.R.U32.HI UR5, URZ, 0x5, UR5 ;  /* 0x00000005ff057899 */ /* 0x000fc80008011605 */
[----:B------:R-:W-:Y:S02]  /*3f20*/  USHF.L.U32 UR8, UR8, UR5, URZ ;  /* 0x0000000508087299 */ /* 0x000fe400080006ff */
[----:B------:R-:W-:-:S04]  /*3f30*/  USHF.L.U32 UR4, UR4, UR5, URZ ;  /* 0x0000000504047299 */ /* 0x000fc800080006ff */
[----:B-1----:R-:W-:-:S04]  /*3f40*/  LOP3.LUT R0, R0, UR8, RZ, 0xc0, !PT ;  /* 0x0000000800007c12 */ /* 0x002fc8000f8ec0ff */
[----:B------:R-:W-:-:S13]  /*3f50*/  ISETP.NE.AND P0, PT, R0, UR8, PT ;  /* 0x0000000800007c0c */ /* 0x000fda000bf05270 */
[----:B------:R-:W-:Y:S05]  /*3f60*/  @P0 BRA `(.L_x_82) ;  /* 0x0000000000580947 */ /* 0x000fea0003800000 */
[----:B------:R-:W1:Y:S02]  /*3f70*/  LDS R0, [UR6+0x18] ;  /* 0x00001806ff007984 */ /* 0x000e640008000800 */
[----:B-1----:R-:W-:-:S04]  /*3f80*/  LOP3.LUT R0, R0, UR4, RZ, 0xc0, !PT ;  /* 0x0000000400007c12 */ /* 0x002fc8000f8ec0ff */
[----:B------:R-:W-:-:S13]  /*3f90*/  ISETP.NE.AND P0, PT, R0, UR4, PT ;  /* 0x0000000400007c0c */ /* 0x000fda000bf05270 */
[----:B------:R-:W-:Y:S05]  /*3fa0*/  @P0 BRA `(.L_x_83) ;  /* 0x00000000003c0947 */ /* 0x000fea0003800000 */
[----:B------:R-:W1:Y:S01]  /*3fb0*/  S2R R2, SR_LANEID ;  /* 0x0000000000027919 */ /* 0x000e620000000000 */
[----:B------:R-:W-:Y:S01]  /*3fc0*/  ULOP3.LUT UR8, URZ, UR8, URZ, 0x33, !UPT ;  /* 0x00000008ff087292 */ /* 0x000fe2000f8e33ff */
[----:B------:R-:W-:Y:S01]  /*3fd0*/  LOP3.LUT R4, RZ, UR4, RZ, 0x33, !PT ;  /* 0x00000004ff047c12 */ /* 0x000fe2000f8e33ff */
[----:B------:R-:W-:Y:S02]  /*3fe0*/  VOTEU.ANY UR7, UPT, PT ;  /* 0x0000000000077886 */ /* 0x000fe400038e0100 */
[----:B------:R-:W-:Y:S01]  /*3ff0*/  UFLO.U32 UR7, UR7 ;  /* 0x00000007000772bd */ /* 0x000fe200080e0000 */
[----:B------:R-:W2:Y:S01]  /*4000*/  REDUX UR4, R4 ;  /* 0x00000000040473c4 */ /* 0x000ea20000000000 */
[----:B------:R-:W-:-:S06]  /*4010*/  IMAD.U32 R0, RZ, RZ, UR8 ;  /* 0x00000008ff007e24 */ /* 0x000fcc000f8e00ff */
[----:B------:R1:W-:Y:S01]  /*4020*/  UTCATOMSWS.AND URZ, UR8 ;  /* 0x0000000800ff79e3 */ /* 0x0003e20008000000 */
[----:B------:R-:W3:Y:S01]  /*4030*/  REDUX UR5, R0 ;  /* 0x00000000000573c4 */ /* 0x000ee20000000000 */
[----:B-1----:R-:W-:Y:S01]  /*4040*/  ISETP.EQ.U32.AND P0, PT, R2, UR7, PT ;  /* 0x0000000702007c0c */ /* 0x002fe2000bf02070 */
[----:B--2---:R-:W-:Y:S01]  /*4050*/  IMAD.U32 R2, RZ, RZ, UR4 ;  /* 0x00000004ff027e24 */ /* 0x004fe2000f8e00ff */
[----:B---3--:R-:W-:-:S11]  /*4060*/  MOV R3, UR5 ;  /* 0x0000000500037c02 */ /* 0x008fd60008000f00 */
[----:B------:R1:W-:Y:S04]  /*4070*/  @P0 ATOMS.AND RZ, [UR6+0x14], R3 ;  /* 0x00001403ffff098c */ /* 0x0003e8000a800006 */
[----:B------:R1:W-:Y:S01]  /*4080*/  @P0 ATOMS.AND RZ, [UR6+0x18], R2 ;  /* 0x00001802ffff098c */ /* 0x0003e2000a800006 */
[----:B------:R-:W-:Y:S05]  /*4090*/  BRA `(.L_x_84) ;  /* 0x0000000000147947 */ /* 0x000fea0003800000 */
.L_x_83:
[----:B------:R-:W-:Y:S02]  /*40a0*/  MOV R2, 0x40c0 ;  /* 0x000040c000027802 */ /* 0x000fe40000000f00 */
[----:B---345:R-:W-:Y:S05]  /*40b0*/  CALL.REL.NOINC `($__internal_0_$__cuda_sm10x_tcgen05_guardrail_trap_col_being_dealloced_not_returned_by_alloc) ;  /* 0x00000040001c7944 */ /* 0x038fea0003c00000 */
[----:B------:R-:W-:Y:S05]  /*40c0*/  BRA `(.L_x_84) ;  /* 0x0000000000087947 */ /* 0x000fea0003800000 */
.L_x_82:
[----:B------:R-:W-:Y:S02]  /*40d0*/  MOV R2, 0x40f0 ;  /* 0x000040f000027802 */ /* 0x000fe40000000f00 */
[----:B---345:R-:W-:Y:S05]  /*40e0*/  CALL.REL.NOINC `($__internal_2_$__cuda_sm10x_tcgen05_guardrail_trap_unallocated_columns_being_dealloced) ;  /* 0x0000004000287944 */ /* 0x038fea0003c00000 */
.L_x_84:
[----:B------:R-:W-:Y:S01]  /*40f0*/  NOP ;  /* 0x0000000000007918 */ /* 0x000fe20000000000 */
[----:B----4-:R-:W-:Y:S05]  /*4100*/  EXIT ;  /* 0x000000000000794d */ /* 0x010fea0003800000 */
.L_x_55:
[----:B------:R-:W-:-:S09]  /*4110*/  UISETP.NE.OR UP5, UPT, UR10, 0x3, !UP5 ;  /* 0x000000030a00788c */ /* 0x000fd2000efa5670 */
[----:B------:R-:W-:Y:S05]  /*4120*/  BRA.U UP5, `(.L_x_85) ;  /* 0x0000000d05e87547 */ /* 0x000fea000b800000 */
[----:B------:R-:W1:Y:S01]  /*4130*/  LDC R0, c[0x0][0xb30] ;  /* 0x0002cc00ff007b82 */ /* 0x000e620000000800 */
[----:B------:R-:W2:Y:S01]  /*4140*/  LDCU.64 UR8, c[0x0][0x888] ;  /* 0x00011100ff0877ac */ /* 0x000ea20008000a00 */
[----:B------:R-:W-:Y:S02]  /*4150*/  HFMA2 R25, -RZ, RZ, 0, 0 ;  /* 0x00000000ff197431 */ /* 0x000fe400000001ff */
[----:B------:R-:W-:Y:S01]  /*4160*/  IMAD.MOV.U32 R34, RZ, RZ, 0x1 ;  /* 0x00000001ff227424 */ /* 0x000fe200078e00ff */
[----:B------:R-:W-:Y:S01]  /*4170*/  MOV R23, 0x1000 ;  /* 0x0000100000177802 */ /* 0x000fe20000000f00 */
[----:B------:R-:W3:Y:S01]  /*4180*/  LDCU.64 UR4, c[0x0][0x890] ;  /* 0x00011200ff0477ac */ /* 0x000ee20008000a00 */
[----:B------:R-:W-:Y:S01]  /*4190*/  IMAD.MOV.U32 R27, RZ, RZ, RZ ;  /* 0x000000ffff1b7224 */ /* 0x000fe200078e00ff */
[----:B------:R-:W4:Y:S01]  /*41a0*/  LDC R19, c[0x0][0x370] ;  /* 0x0000dc00ff137b82 */ /* 0x000f220000000800 */
[----:B------:R-:W-:Y:S01]  /*41b0*/  UMOV UR7, 0x400 ;  /* 0x0000040000077882 */ /* 0x000fe20000000000 */
[----:B------:R-:W-:-:S02]  /*41c0*/  UPLOP3.LUT UP1, UPT, UPT, UPT, UPT, 0x40, 0x4 ;  /* 0x000000000004789c */ /* 0x000fc40003f2e870 */
[----:B------:R-:W-:Y:S01]  /*41d0*/  ULEA UR7, UR37, UR7, 0x18 ;  /* 0x0000000725077291 */ /* 0x000fe2000f8ec0ff */
[----:B------:R-:W-:-:S03]  /*41e0*/  UMOV UR13, URZ ;  /* 0x000000ff000d7c82 */ /* 0x000fc60008000000 */
[----:B------:R-:W4:Y:S01]  /*41f0*/  LDC R2, c[0x0][0xb0c] ;  /* 0x0002c300ff027b82 */ /* 0x000f220000000800 */
[----:B--2---:R-:W-:Y:S02]  /*4200*/  UISETP.NE.U32.AND UP4, UPT, UR8, URZ, UPT ;  /* 0x000000ff0800728c */ /* 0x004fe4000bf85070 */
[----:B---3--:R-:W-:-:S05]  /*4210*/  UISETP.NE.U32.AND UP5, UPT, UR4, URZ, UPT ;  /* 0x000000ff0400728c */ /* 0x008fca000bfa5070 */
[----:B------:R-:W2:Y:S01]  /*4220*/  LDC R18, c[0x0][0xb20] ;  /* 0x0002c800ff127b82 */ /* 0x000ea20000000800 */
[----:B-1----:R-:W-:Y:S01]  /*4230*/  ISETP.NE.AND P1, PT, R0, 0x1, PT ;  /* 0x000000010000780c */ /* 0x002fe20003f25270 */
[----:B------:R-:W-:Y:S02]  /*4240*/  UISETP.NE.AND.EX UP4, UPT, UR9, URZ, UPT, UP4 ;  /* 0x000000ff0900728c */ /* 0x000fe4000bf85340 */
[----:B------:R-:W-:-:S04]  /*4250*/  UISETP.NE.AND.EX UP5, UPT, UR5, URZ, UPT, UP5 ;  /* 0x000000ff0500728c */ /* 0x000fc8000bfa5350 */
[----:B-----5:R-:W1:Y:S08]  /*4260*/  LDC.64 R32, c[0x0][0x348] ;  /* 0x0000d200ff207b82 */ /* 0x020e700000000a00 */
[----:B------:R-:W3:Y:S08]  /*4270*/  LDC.64 R16, c[0x0][0xb10] ;  /* 0x0002c400ff107b82 */ /* 0x000ef00000000a00 */
[----:B------:R-:W1:Y:S08]  /*4280*/  LDC.64 R6, c[0x0][0xb18] ;  /* 0x0002c600ff067b82 */ /* 0x000e700000000a00 */
[----:B------:R-:W1:Y:S08]  /*4290*/  LDC.64 R4, c[0x0][0xb28] ;  /* 0x0002ca00ff047b82 */ /* 0x000e700000000a00 */
[----:B--2-4-:R-:W1:Y:S02]  /*42a0*/  LDC R22, c[0x0][0x374] ;  /* 0x0000dd00ff167b82 */ /* 0x014e640000000800 */
.L_x_94:
[----:B------:R-:W-:Y:S02]  /*42b0*/  LEA R0, R27, UR7, 0x3 ;  /* 0x000000071b007c11 */ /* 0x000fe4000f8e18ff */
[----:B------:R-:W-:Y:S02]  /*42c0*/  SHF.L.U32 R3, R25, 0x1f, RZ ;  /* 0x0000001f19037819 */ /* 0x000fe400000006ff */
[----:B------:R-:W-:Y:S02]  /*42d0*/  LEA R28, R27, UR7, 0x4 ;  /* 0x000000071b1c7c11 */ /* 0x000fe4000f8e20ff */
[----:B--2---:R-:W2:Y:S02]  /*42e0*/  SYNCS.PHASECHK.TRANS64.TRYWAIT P0, [R0+URZ+0x80], R3 ;  /* 0x00008003000075a7 */ /* 0x004ea400080011ff */
[----:B--2---:R-:W-:Y:S05]  /*42f0*/  @!P0 BRA `(.L_x_86) ;  /* 0x0000003800b08947 */ /* 0x004fea0003800000 */
.L_x_163:
[----:B------:R-:W-:Y:S01]  /*4300*/  ISETP.GE.AND P0, PT, R26, 0x1, PT ;  /* 0x000000011a00780c */ /* 0x000fe20003f06270 */
[----:B------:R-:W4:Y:S01]  /*4310*/  LDS.128 R28, [R28+0x110] ;  /* 0x000110001c1c7984 */ /* 0x000f220000000c00 */
[----:B--2---:R-:W-:Y:S01]  /*4320*/  VIADD R0, R0, 0x90 ;  /* 0x0000009000007836 */ /* 0x004fe20000000000 */
[----:B------:R-:W-:Y:S01]  /*4330*/  @!PT LDS RZ, [RZ] ;  /* 0x00000000fffff984 */ /* 0x000fe20000000800 */
[----:B------:R-:W-:Y:S01]  /*4340*/  @!PT LDS RZ, [RZ] ;  /* 0x00000000fffff984 */ /* 0x000fe20000000800 */
[----:B------:R-:W-:Y:S01]  /*4350*/  @!PT LDS RZ, [RZ] ;  /* 0x00000000fffff984 */ /* 0x000fe20000000800 */
[----:B------:R-:W-:Y:S01]  /*4360*/  @!PT LDS RZ, [RZ] ;  /* 0x00000000fffff984 */ /* 0x000fe20000000800 */
[----:B------:R2:W-:Y:S06]  /*4370*/  MEMBAR.ALL.CTA ;  /* 0x0000000000007992 */ /* 0x0005ec0000008000 */
[----:B--2---:R-:W2:Y:S01]  /*4380*/  FENCE.VIEW.ASYNC.S ;  /* 0x00000000000073c6 */ /* 0x004ea20000000000 */
[----:B------:R-:W-:Y:S04]  /*4390*/  PRMT R0, RZ, 0x654, R0 ;  /* 0x00000654ff007816 */ /* 0x000fe80000000000 */
[----:B--2---:R2:W-:Y:S01]  /*43a0*/  SYNCS.ARRIVE.TRANS64.RED.A1T0 RZ, [R0+URZ], RZ ;  /* 0x000000ff00ff79a7 */ /* 0x0045e200081004ff */
[----:B----4-:R-:W-:Y:S11]  /*43b0*/  LOP3.LUT P3, RZ, R30, 0x1, RZ, 0xc0, !PT ;  /* 0x000000011eff7812 */ /* 0x010ff6000786c0ff */
[----:B------:R-:W-:Y:S02]  /*43c0*/  @!UPT UIADD3 URZ, UPT, UPT, URZ, URZ, URZ ;  /* 0x000000fffffff290 */ /* 0x000fe4000fffe0ff */
[----:B------:R-:W-:Y:S02]  /*43d0*/  @P3 MOV R13, R28 ;  /* 0x0000001c000d3202 */ /* 0x000fe40000000f00 */
[----:B------:R-:W-:Y:S01]  /*43e0*/  @P3 LOP3.LUT R8, R29, 0xffff, RZ, 0xc0, !PT ;  /* 0x0000ffff1d083812 */ /* 0x000fe200078ec0ff */
[----:B--2---:R-:W-:Y:S06]  /*43f0*/  @!P0 BRA `(.L_x_87) ;  /* 0x0000000000a48947 */ /* 0x004fec0003800000 */
[----:B-1----:R-:W-:Y:S01]  /*4400*/  IMAD.HI.U32 R37, R22, R7, RZ ;  /* 0x0000000716257227 */ /* 0x002fe200078e00ff */
[----:B------:R-:W-:Y:S02]  /*4410*/  ISETP.NE.AND P0, PT, R6, 0x1, PT ;  /* 0x000000010600780c */ /* 0x000fe40003f05270 */
[----:B------:R-:W-:Y:S01]  /*4420*/  ISETP.NE.AND P2, PT, R26, 0x1, PT ;  /* 0x000000011a00780c */ /* 0x000fe20003f45270 */
[----:B---3--:R-:W-:Y:S01]  /*4430*/  IMAD.HI.U32 R36, R19, R16, RZ ;  /* 0x0000001013247227 */ /* 0x008fe200078e00ff */
[----:B------:R-:W-:Y:S02]  /*4440*/  SHF.R.U32.HI R37, RZ, R18, R37 ;  /* 0x00000012ff257219 */ /* 0x000fe40000011625 */
[----:B------:R-:W-:Y:S01]  /*4450*/  ISETP.NE.AND P4, PT, R2, 0x1, PT ;  /* 0x000000010200780c */ /* 0x000fe20003f85270 */
[----:B------:R-:W-:Y:S01]  /*4460*/  IMAD.HI.U32 R38, R13, R16, RZ ;  /* 0x000000100d267227 */ /* 0x000fe200078e00ff */
[----:B------:R-:W-:Y:S02]  /*4470*/  SHF.R.U32.HI R36, RZ, R17, R36 ;  /* 0x00000011ff247219 */ /* 0x000fe40000011624 */
[----:B------:R-:W-:Y:S01]  /*4480*/  SEL R3, R22, R37, !P0 ;  /* 0x0000002516037207 */ /* 0x000fe20004000000 */
[C---:B------:R-:W-:Y:S01]  /*4490*/  IMAD.HI.U32 R37, R8.reuse, R7, RZ ;  /* 0x0000000708257227 */ /* 0x040fe200078e00ff */
[----:B------:R-:W-:Y:S02]  /*44a0*/  SEL R11, R19, R36, !P4 ;  /* 0x00000024130b7207 */ /* 0x000fe40006000000 */
[----:B------:R-:W-:Y:S01]  /*44b0*/  SHF.R.U32.HI R38, RZ, R17, R38 ;  /* 0x00000011ff267219 */ /* 0x000fe20000011626 */
[----:B------:R-:W-:Y:S01]  /*44c0*/  IMAD.HI.U32 R40, R3, R4, RZ ;  /* 0x0000000403287227 */ /* 0x000fe200078e00ff */
[----:B------:R-:W-:Y:S03]  /*44d0*/  SHF.R.U32.HI R37, RZ, R18, R37 ;  /* 0x00000012ff257219 */ /* 0x000fe60000011625 */
[----:B------:R-:W-:Y:S01]  /*44e0*/  IMAD.HI.U32 R36, R11, R4, RZ ;  /* 0x000000040b247227 */ /* 0x000fe200078e00ff */
[----:B------:R-:W-:Y:S02]  /*44f0*/  @P2 SHF.R.U32.HI R3, RZ, R5, R40 ;  /* 0x00000005ff032219 */ /* 0x000fe40000011628 */
[----:B------:R-:W-:Y:S02]  /*4500*/  SEL R9, R8, R37, !P0 ;  /* 0x0000002508097207 */ /* 0x000fe40004000000 */
[----:B------:R-:W-:Y:S01]  /*4510*/  @P2 SHF.R.U32.HI R11, RZ, R5, R36 ;  /* 0x00000005ff0b2219 */ /* 0x000fe20000011624 */
[C---:B------:R-:W-:Y:S01]  /*4520*/  IMAD R10, R26.reuse, R3, RZ ;  /* 0x000000031a0a7224 */ /* 0x040fe200078e02ff */
[----:B------:R-:W-:Y:S01]  /*4530*/  SEL R3, R13, R38, !P4 ;  /* 0x000000260d037207 */ /* 0x000fe20006000000 */
[C---:B------:R-:W-:Y:S03]  /*4540*/  IMAD.HI.U32 R14, R9.reuse, R4, RZ ;  /* 0x00000004090e7227 */ /* 0x040fe600078e00ff */
[----:B------:R-:W-:Y:S01]  /*4550*/  ISETP.GE.AND P0, PT, R9, R10, PT ;  /* 0x0000000a0900720c */ /* 0x000fe20003f06270 */
[C---:B------:R-:W-:Y:S01]  /*4560*/  IMAD R12, R26.reuse, R11, RZ ;  /* 0x0000000b1a0c7224 */ /* 0x040fe200078e02ff */
[-C--:B------:R-:W-:Y:S04]  /*4570*/  SHF.R.U32.HI R14, RZ, R5.reuse, R14 ;  /* 0x00000005ff0e7219 */ /* 0x080fe8000001160e */
[----:B------:R-:W-:Y:S02]  /*4580*/  ISETP.GE.OR P0, PT, R3, R12, P0 ;  /* 0x0000000c0300720c */ /* 0x000fe40000706670 */
[----:B------:R-:W-:Y:S05]  /*4590*/  SEL R15, R9, R14, !P2 ;  /* 0x0000000e090f7207 */ /* 0x000fea0005000000 */
[----:B------:R-:W-:Y:S04]  /*45a0*/  IMAD.MOV R14, RZ, RZ, -R15 ;  /* 0x000000ffff0e7224 */ /* 0x000fe800078e0a0f */
[----:B------:R-:W-:Y:S02]  /*45b0*/  IMAD R14, R26, R14, R9 ;  /* 0x0000000e1a0e7224 */ /* 0x000fe400078e0209 */
[C---:B------:R-:W-:Y:S05]  /*45c0*/  @!P0 IMAD.HI.U32 R10, R3.reuse, R4, RZ ;  /* 0x00000004030a8227 */ /* 0x040fea00078e00ff */
[----:B------:R-:W-:Y:S04]  /*45d0*/  @!P0 SHF.R.U32.HI R10, RZ, R5, R10 ;  /* 0x00000005ff0a8219 */ /* 0x000fe8000001160a */
[----:B------:R-:W-:Y:S01]  /*45e0*/  @!P0 SEL R0, R3, R10, !P2 ;  /* 0x0000000a03008207 */ /* 0x000fe20005000000 */
[----:B------:R-:W-:Y:S03]  /*45f0*/  IMAD.MOV R10, RZ, RZ, -R3 ;  /* 0x000000ffff0a7224 */ /* 0x000fe600078e0a03 */
[----:B------:R-:W-:Y:S01]  /*4600*/  @!P0 IADD3 R15, PT, PT, R15, -R0, RZ ;  /* 0x800000000f0f8210 */ /* 0x000fe20007ffe0ff */
[----:B------:R-:W-:Y:S01]  /*4610*/  @!P0 IMAD R0, R11, R14, R0 ;  /* 0x0000000e0b008224 */ /* 0x000fe200078e0200 */
[----:B------:R-:W-:Y:S01]  /*4620*/  IADD3 R11, PT, PT, -R9, RZ, RZ ;  /* 0x000000ff090b7210 */ /* 0x000fe20007ffe1ff */
[----:B------:R-:W-:Y:S02]  /*4630*/  IMAD R13, R2, R10, R13 ;  /* 0x0000000a020d7224 */ /* 0x000fe400078e020d */
[----:B------:R-:W-:Y:S02]  /*4640*/  @!P0 IMAD R9, R15, R26, R3 ;  /* 0x0000001a0f098224 */ /* 0x000fe400078e0203 */
[----:B------:R-:W-:Y:S02]  /*4650*/  @!P0 IMAD.MOV.U32 R3, RZ, RZ, R0 ;  /* 0x000000ffff038224 */ /* 0x000fe400078e0000 */
[----:B------:R-:W-:Y:S02]  /*4660*/  IMAD R8, R6, R11, R8 ;  /* 0x0000000b06087224 */ /* 0x000fe400078e0208 */
[----:B------:R-:W-:Y:S02]  /*4670*/  IMAD R13, R3, R2, R13 ;  /* 0x00000002030d7224 */ /* 0x000fe400078e020d */
[----:B------:R-:W-:Y:S02]  /*4680*/  IMAD R8, R9, R6, R8 ;  /* 0x0000000609087224 */ /* 0x000fe400078e0208 */
.L_x_87:
[----:B------:R-:W-:Y:S05]  /*4690*/  BRA.U UP1, `(.L_x_88) ;  /* 0x0000000101107547 */ /* 0x000fea000b800000 */
[----:B------:R-:W-:Y:S04]  /*46a0*/  MOV R0, UR6 ;  /* 0x0000000600007c02 */ /* 0x000fe80008000f00 */
[----:B------:R-:W-:Y:S04]  /*46b0*/  SHF.L.U32 R3, R0, 0x1f, RZ ;  /* 0x0000001f00037819 */ /* 0x000fe800000006ff */
[----:B------:R-:W2:Y:S02]  /*46c0*/  SYNCS.PHASECHK.TRANS64.TRYWAIT P0, [UR7+0x78], R3 ;  /* 0x00007803ff0075a7 */ /* 0x000ea40008001107 */
[----:B--2---:R-:W-:Y:S05]  /*46d0*/  @!P0 BRA `(.L_x_89) ;  /* 0x0000003400cc8947 */ /* 0x004fea0003800000 */
.L_x_88:
[----:B------:R-:W-:Y:S02]  /*46e0*/  R2UR UR27, R21 ;  /* 0x00000000151b72ca */ /* 0x000fe400000e0000 */
[----:B------:R-:W-:Y:S02]  /*46f0*/  R2UR UR26, R20 ;  /* 0x00000000141a72ca */ /* 0x000fe400000e0000 */
[----:B------:R-:W-:Y:S04]  /*4700*/  ISETP.NE.U32.AND P2, PT, RZ, UR4, PT ;  /* 0x00000004ff007c0c */ /* 0x000fe8000bf45070 */
[----:B------:R-:W-:Y:S05]  /*4710*/  ISETP.NE.AND.EX P2, PT, RZ, UR5, PT, P2 ;  /* 0x00000005ff007c0c */ /* 0x000fea000bf45320 */
[----:B------:R-:W-:Y:S02]  /*4720*/  USHF.L.U32 UR27, UR27, 0x6, URZ ;  /* 0x000000061b1b7899 */ /* 0x000fe400080006ff */
[----:B------:R-:W-:Y:S01]  /*4730*/  USHF.L.U32 UR26, UR26, 0x6, URZ ;  /* 0x000000061a1a7899 */ /* 0x000fe200080006ff */
[----:B------:R-:W-:Y:S11]  /*4740*/  BRA.U !UP5, `(.L_x_90) ;  /* 0x000000010d347547 */ /* 0x000ff6000b800000 */
[----:B------:R-:W-:Y:S01]  /*4750*/  UPLOP3.LUT UP0, UPT, UPT, UPT, UP4, 0x80, 0x8 ;  /* 0x000000000008789c */ /* 0x000fe20003f0f040 */
[----:B--2---:R-:W-:Y:S02]  /*4760*/  HFMA2 R0, -RZ, RZ, 0, 5.9604644775390625e-08 ;  /* 0x00000001ff007431 */ /* 0x004fe400000001ff */
[----:B------:R-:W-:Y:S03]  /*4770*/  IMAD.MOV.U32 R59, RZ, RZ, 0x1 ;  /* 0x00000001ff3b7424 */ /* 0x000fe600078e00ff */
[----:B------:R-:W-:Y:S05]  /*4780*/  PLOP3.LUT P0, PT, PT, PT, UP0, 0x80, 0x8 ;  /* 0x000000000008781c */ /* 0x000fea0003f0f008 */
[----:B------:R-:W2:Y:S01]  /*4790*/  @UP0 LDCU.64 UR10, c[0x0][0x888] ;  /* 0x00011100ff0a07ac */ /* 0x000ea20008000a00 */
[----:B------:R-:W-:Y:S07]  /*47a0*/  @UP0 UIMAD UR8, UR36, UR4, URZ ;  /* 0x00000004240802a4 */ /* 0x000fee000f8e02ff */
[----:B------:R-:W-:Y:S01]  /*47b0*/  @!P0 PRMT R59, R0, 0x7610, R59 ;  /* 0x00007610003b8816 */ /* 0x000fe2000000003b */
[----:B--2---:R-:W-:Y:S03]  /*47c0*/  @UP0 UIMAD.WIDE UR10, UR8, 0x4, UR10 ;  /* 0x00000004080a08a5 */ /* 0x004fe6000f8e020a */
[----:B------:R-:W2:Y:S03]  /*47d0*/  @!UP0 LDCU UR8, c[0x0][0x880] ;  /* 0x00011000ff0887ac */ /* 0x000ea60008000800 */
[----:B------:R-:W-:Y:S01]  /*47e0*/  IMAD.U32 R10, RZ, RZ, UR10 ;  /* 0x0000000aff0a7e24 */ /* 0x000fe2000f8e00ff */
[----:B------:R-:W-:Y:S05]  /*47f0*/  MOV R11, UR11 ;  /* 0x0000000b000b7c02 */ /* 0x000fea0008000f00 */
[----:B------:R4:W5:Y:S02]  /*4800*/  @P0 LDG.E R35, desc[UR46][R10.64] ;  /* 0x0000002e0a230981 */ /* 0x000964000c1e1900 */
[----:B--2-4-:R-:W-:Y:S07]  /*4810*/  @!P0 IMAD.U32 R35, RZ, RZ, UR8 ;  /* 0x00000008ff238e24 */ /* 0x014fee000f8e00ff */
.L_x_90:
[----:B-----5:R-:W-:Y:S01]  /*4820*/  @!P2 FSETP.EQ.AND P0, PT, R35, RZ, PT ;  /* 0x000000ff2300a20b */ /* 0x020fe20003f02000 */
[----:B------:R-:W-:Y:S01]  /*4830*/  @!UPT UIADD3 URZ, UPT, UPT, URZ, URZ, URZ ;  /* 0x000000fffffff290 */ /* 0x000fe2000fffe0ff */
[----:B------:R-:W-:Y:S11]  /*4840*/  @!P2 BRA `(.L_x_91) ;  /* 0x000000000014a947 */ /* 0x000ff60003800000 */
[----:B------:R-:W-:Y:S02]  /*4850*/  LOP3.LUT P2, RZ, R59, 0xff, RZ, 0xc0, !PT ;  /* 0x000000ff3bff7812 */ /* 0x000fe4000784c0ff */
[----:B------:R-:W-:Y:S04]  /*4860*/  PLOP3.LUT P0, PT, PT, PT, UP0, 0x80, 0x8 ;  /* 0x000000000008781c */ /* 0x000fe80003f0f008 */
[----:B------:R-:W-:Y:S07]  /*4870*/  PLOP3.LUT P0, PT, P0, PT, PT, 0x8, 0x80 ;  /* 0x000000000080781c */ /* 0x000fee000070e170 */
[----:B------:R-:W-:Y:S11]  /*4880*/  @P2 FSETP.EQ.AND P0, PT, R35, RZ, PT ;  /* 0x000000ff2300220b */ /* 0x000ff60003f02000 */
[----:B------:R-:W-:Y:S02]  /*4890*/  @!UPT UIADD3 URZ, UPT, UPT, URZ, URZ, URZ ;  /* 0x000000fffffff290 */ /* 0x000fe4000fffe0ff */
.L_x_91:
[----:B------:R-:W-:Y:S01]  /*48a0*/  ULEA UR15, UR13, UR7, 0x3 ;  /* 0x000000070d0f7291 */ /* 0x000fe2000f8e18ff */
[----:B--2---:R-:W-:Y:S02]  /*48b0*/  SHF.L.U32 R3, R34, 0x1f, RZ ;  /* 0x0000001f22037819 */ /* 0x004fe400000006ff */
[----:B------:R-:W-:Y:S04]  /*48c0*/  ELECT P4, URZ, PT ;  /* 0x0000000000ff782f */ /* 0x000fe80003880000 */
[----:B------:R-:W-:Y:S02]  /*48d0*/  PLOP3.LUT P4, PT, P0, P4, PT, 0xf2, 0x2f ;  /* 0x00000000002f781c */ /* 0x000fe40000789e72 */
[----:B------:R-:W2:Y:S11]  /*48e0*/  SYNCS.PHASECHK.TRANS64.TRYWAIT P2, [UR15+0x58], R3 ;  /* 0x00005803ff0075a7 */ /* 0x000eb6000804110f */
[----:B-1----:R-:W-:Y:S05]  /*48f0*/  @!P4 IADD3 R20, P0, PT, R32, 0x580, RZ ;  /* 0x000005802014c810 */ /* 0x002fea0007f1e0ff */
[----:B------:R-:W-:Y:S01]  /*4900*/  @!P4 IMAD.X R12, RZ, RZ, R33, P0 ;  /* 0x000000ffff0cc224 */ /* 0x000fe200000e0621 */
[----:B--2---:R-:W-:Y:S07]  /*4910*/  @!P2 BRA `(.L_x_92) ;  /* 0x000000340054a947 */ /* 0x004fee0003800000 */
.L_x_166:
[----:B------:R-:W2:Y:S01]  /*4920*/  LDC.64 R14, c[0x0][0xb10] ;  /* 0x0002c400ff0e7b82 */ /* 0x000ea20000000a00 */
[----:B------:R-:W-:Y:S01]  /*4930*/  @!P4 R2UR UR8, R12 ;  /* 0x000000000c08c2ca */ /* 0x000fe200000e0000 */
[----:B------:R-:W-:Y:S01]  /*4940*/  VOTEU.ALL UP3, P4 ;  /* 0x0000000000ff7886 */ /* 0x000fe20002060000 */
[----:B------:R-:W-:Y:S01]  /*4950*/  @!P4 R2UR UR9, R20 ;  /* 0x000000001409c2ca */ /* 0x000fe200000e0000 */
[----:B------:R-:W-:Y:S01]  /*4960*/  UIADD3 UR25, UPT, UPT, UR15, 0x40, URZ ;  /* 0x000000400f197890 */ /* 0x000fe2000fffe0ff */
[----:B------:R-:W-:Y:S03]  /*4970*/  @P3 SHF.R.U32.HI R24, RZ, 0x10, R29 ;  /* 0x00000010ff183819 */ /* 0x000fe6000001161d */
[----:B------:R-:W4:Y:S01]  /*4980*/  LDC.64 R10, c[0x0][0xb18] ;  /* 0x0002c600ff0a7b82 */ /* 0x000f220000000a00 */
[----:B------:R-:W-:Y:S01]  /*4990*/  UIADD3 UR14, UPT, UPT, UR13, 0x1, URZ ;  /* 0x000000010d0e7890 */ /* 0x000fe2000fffe0ff */
[----:B------:R-:W-:Y:S01]  /*49a0*/  VIADD R27, R27, 0x1 ;  /* 0x000000011b1b7836 */ /* 0x000fe20000000000 */
[----:B------:R-:W-:Y:S01]  /*49b0*/  VOTEU.ALL UP2, P4 ;  /* 0x0000000000ff7886 */ /* 0x000fe20002040000 */
[----:B------:R-:W-:Y:S01]  /*49c0*/  UMOV UR18, 0x0 ;  /* 0x0000000000127882 */ /* 0x000fe20000000000 */
[----:B------:R-:W-:Y:S03]  /*49d0*/  UISETP.NE.AND UP6, UPT, UR14, 0x3, UPT ;  /* 0x000000030e00788c */ /* 0x000fe6000bfc5270 */
[----:B-1----:R-:W1:Y:S01]  /*49e0*/  @!P1 LDC R0, c[0x0][0xb20] ;  /* 0x0002c800ff009b82 */ /* 0x002e620000000800 */
[----:B------:R-:W-:Y:S01]  /*49f0*/  UMOV UR19, 0x10000000 ;  /* 0x1000000000137882 */ /* 0x000fe20000000000 */
[----:B------:R-:W-:Y:S01]  /*4a00*/  IMAD.U32 R21, RZ, RZ, UR8 ;  /* 0x00000008ff157e24 */ /* 0x000fe2000f8e00ff */
[----:B------:R-:W-:Y:S05]  /*4a10*/  @!UP3 ULEA UR8, UR13, UR7, 0xc ;  /* 0x000000070d08b291 */ /* 0x000fea000f8e60ff */
[----:B------:R-:W5:Y:S01]  /*4a20*/  @!P1 LDC R3, c[0x0][0xb0c] ;  /* 0x0002c300ff039b82 */ /* 0x000f620000000800 */
[----:B------:R-:W-:Y:S01]  /*4a30*/  IMAD.U32 R20, RZ, RZ, UR9 ;  /* 0x00000009ff147e24 */ /* 0x000fe2000f8e00ff */
[----:B------:R-:W-:Y:S01]  /*4a40*/  UMOV UR28, UR36 ;  /* 0x00000024001c7c82 */ /* 0x000fe20008000000 */
[----:B------:R-:W-:Y:S01]  /*4a50*/  @!P4 R2UR UR21, R21 ;  /* 0x000000001515c2ca */ /* 0x000fe200000e0000 */
[----:B------:R-:W-:Y:S02]  /*4a60*/  @!UP3 UIADD3 UR24, UPT, UPT, UR8, 0x200, URZ ;  /* 0x000002000818b890 */ /* 0x000fe4000fffe0ff */
[----:B------:R-:W-:Y:S01]  /*4a70*/  @!P4 R2UR UR20, R20 ;  /* 0x000000001414c2ca */ /* 0x000fe200000e0000 */
[----:B------:R-:W-:Y:S01]  /*4a80*/  @!UP3 UIADD3 UR10, UPT, UPT, UR26, 0x20, URZ ;  /* 0x000000201a0ab890 */ /* 0x000fe2000fffe0ff */
[----:B------:R-:W-:Y:S01]  /*4a90*/  @!P4 IMAD.MOV.U32 R20, RZ, RZ, 0x1000 ;  /* 0x00001000ff14c424 */ /* 0x000fe200078e00ff */
[----:B------:R-:W-:Y:S02]  /*4aa0*/  @!UP3 UIADD3 UR8, UPT, UPT, UR8, 0xa00, URZ ;  /* 0x00000a000808b890 */ /* 0x000fe4000fffe0ff */
[----:B------:R-:W-:Y:S01]  /*4ab0*/  USEL UR9, URZ, 0x1, UP6 ;  /* 0x00000001ff097887 */ /* 0x000fe2000b000000 */
[----:B------:R-:W-:Y:S01]  /*4ac0*/  VOTEU.ALL UP1, P4 ;  /* 0x0000000000ff7886 */ /* 0x000fe20002020000 */
[----:B------:R-:W-:Y:S01]  /*4ad0*/  UMOV UR11, UR27 ;  /* 0x0000001b000b7c82 */ /* 0x000fe20008000000 */
[----:B------:R-:W-:Y:S01]  /*4ae0*/  UMOV UR12, UR36 ;  /* 0x00000024000c7c82 */ /* 0x000fe20008000000 */
[----:B------:R-:W-:Y:S02]  /*4af0*/  UPRMT UR16, UR37, 0x654, UR25 ;  /* 0x0000065425107896 */ /* 0x000fe40008000019 */
[----:B------:R-:W-:Y:S01]  /*4b00*/  LOP3.LUT R34, R34, UR9, RZ, 0x3c, !PT ;  /* 0x0000000922227c12 */ /* 0x000fe2000f8e3cff */
[----:B------:R-:W-:Y:S01]  /*4b10*/  UMOV UR9, UR25 ;  /* 0x0000001900097c82 */ /* 0x000fe20008000000 */
[----:B------:R1:W-:Y:S01]  /*4b20*/  @!UP2 UTMALDG.3D [UR24], [UR20], desc[UR18] ;  /* 0x000012181400a5b4 */ /* 0x0003e20008011000 */
[----:B------:R-:W-:Y:S01]  /*4b30*/  USEL UR14, UR14, URZ, UP6 ;  /* 0x000000ff0e0e7287 */ /* 0x000fe2000b000000 */
[----:B------:R-:W-:Y:S03]  /*4b40*/  SHF.L.U32 R12, R34, 0x1f, RZ ;  /* 0x0000001f220c7819 */ /* 0x000fe600000006ff */
[----:B------:R-:W-:Y:S01]  /*4b50*/  ULEA UR13, UR14, UR7, 0x3 ;  /* 0x000000070e0d7291 */ /* 0x000fe2000f8e18ff */
[----:B--2---:R-:W-:Y:S01]  /*4b60*/  @!P1 IMAD.HI.U32 R14, R13, R14, RZ ;  /* 0x0000000e0d0e9227 */ /* 0x004fe200078e00ff */
[----:B----4-:R-:W-:Y:S01]  /*4b70*/  @!P1 ISETP.NE.AND P0, PT, R10, 0x1, PT ;  /* 0x000000010a00980c */ /* 0x010fe20003f05270 */
[----:B------:R2:W-:Y:S01]  /*4b80*/  @!UP1 UTMALDG.3D [UR8], [UR20], desc[UR18] ;  /* 0x00001208140095b4 */ /* 0x0005e20008011000 */
[----:B------:R2:W-:Y:S01]  /*4b90*/  @!P4 SYNCS.ARRIVE.TRANS64.RED.A0TR RZ, [UR15+0x40], R20 ;  /* 0x00004014ffffc9a7 */ /* 0x0005e2000830040f */
[C---:B------:R-:W-:Y:S01]  /*4ba0*/  @!P1 IMAD.HI.U32 R11, R8.reuse, R11, RZ ;  /* 0x0000000b080b9227 */ /* 0x040fe200078e00ff */
[----:B------:R-:W-:Y:S02]  /*4bb0*/  @!P1 SHF.R.U32.HI R14, RZ, R15, R14 ;  /* 0x0000000fff0e9219 */ /* 0x000fe4000001160e */
[----:B-----5:R-:W-:Y:S02]  /*4bc0*/  @!P1 ISETP.NE.AND P2, PT, R3, 0x1, PT ;  /* 0x000000010300980c */ /* 0x020fe40003f45270 */
[----:B-1----:R-:W-:Y:S02]  /*4bd0*/  @!P1 SHF.R.U32.HI R9, RZ, R0, R11 ;  /* 0x00000000ff099219 */ /* 0x002fe4000001160b */
[----:B------:R-:W-:Y:S02]  /*4be0*/  @!P1 SEL R14, R13, R14, !P2 ;  /* 0x0000000e0d0e9207 */ /* 0x000fe40005000000 */
[----:B------:R-:W-:Y:S05]  /*4bf0*/  @!P1 SEL R9, R8, R9, !P0 ;  /* 0x0000000908099207 */ /* 0x000fea0004000000 */
[----:B------:R-:W-:Y:S01]  /*4c00*/  @!P1 IMAD.IADD R0, R9, 0x1, -R14 ;  /* 0x0000000109009824 */ /* 0x000fe200078e0a0e */
[----:B------:R-:W-:Y:S01]  /*4c10*/  SYNCS.ARRIVE.TRANS64.RED.A1T0 RZ, [UR16], RZ ;  /* 0x000000ffffff79a7 */ /* 0x000fe20008100410 */
[----:B------:R-:W-:Y:S02]  /*4c20*/  @!P1 IMAD.IADD R9, R14, 0x1, -R9 ;  /* 0x000000010e099824 */ /* 0x000fe400078e0a09 */
[----:B------:R-:W-:Y:S02]  /*4c30*/  @!P1 IMAD R13, R0, R3, R13 ;  /* 0x00000003000d9224 */ /* 0x000fe400078e020d */
[----:B------:R-:W-:Y:S01]  /*4c40*/  @!P1 IMAD R8, R9, R10, R8 ;  /* 0x0000000a09089224 */ /* 0x000fe200078e0208 */
[----:B------:R-:W1:Y:S02]  /*4c50*/  SYNCS.PHASECHK.TRANS64.TRYWAIT P5, [UR13+0x58], R12 ;  /* 0x0000580cff0075a7 */ /* 0x000e6400080a110d */
[----:B-12---:R-:W-:Y:S05]  /*4c60*/  @!P5 BRA `(.L_x_93) ;  /* 0x000000300098d947 */ /* 0x006fea0003800000 */
.L_x_168:
[----:B------:R-:W-:Y:S01]  /*4c70*/  UIADD3 UR17, UPT, UPT, UR13, 0x40, URZ ;  /* 0x000000400d117890 */ /* 0x000fe2000fffe0ff */
[----:B-1----:R-:W-:Y:S01]  /*4c80*/  @!P4 IADD3 R3, P0, PT, R32, 0x580, RZ ;  /* 0x000005802003c810 */ /* 0x002fe20007f1e0ff */
[----:B------:R-:W-:Y:S01]  /*4c90*/  VOTEU.ALL UP2, P4 ;  /* 0x0000000000ff7886 */ /* 0x000fe20002040000 */
[----:B------:R-:W-:Y:S01]  /*4ca0*/  UMOV UR22, 0x0 ;  /* 0x0000000000167882 */ /* 0x000fe20000000000 */
[----:B------:R-:W-:Y:S01]  /*4cb0*/  UPRMT UR15, UR37, 0x654, UR17 ;  /* 0x00000654250f7896 */ /* 0x000fe20008000011 */
[----:B------:R-:W-:Y:S01]  /*4cc0*/  @!P4 R2UR UR9, R3 ;  /* 0x000000000309c2ca */ /* 0x000fe200000e0000 */
[----:B------:R-:W-:Y:S01]  /*4cd0*/  @!P4 IMAD.X R0, RZ, RZ, R33, P0 ;  /* 0x000000ffff00c224 */ /* 0x000fe200000e0621 */
[----:B------:R-:W-:Y:S01]  /*4ce0*/  UMOV UR23, 0x10000000 ;  /* 0x1000000000177882 */ /* 0x000fe20000000000 */
[----:B------:R-:W-:Y:S01]  /*4cf0*/  UMOV UR19, UR27 ;  /* 0x0000001b00137c82 */ /* 0x000fe20008000000 */
[----:B------:R-:W-:Y:S01]  /*4d00*/  UMOV UR20, UR36 ;  /* 0x0000002400147c82 */ /* 0x000fe20008000000 */
[----:B------:R-:W-:Y:S01]  /*4d10*/  UMOV UR11, UR27 ;  /* 0x0000001b000b7c82 */ /* 0x000fe20008000000 */
[----:B------:R-:W-:Y:S01]  /*4d20*/  @!P4 R2UR UR8, R0 ;  /* 0x000000000008c2ca */ /* 0x000fe200000e0000 */
[----:B------:R-:W-:Y:S01]  /*4d30*/  UMOV UR12, UR36 ;  /* 0x00000024000c7c82 */ /* 0x000fe20008000000 */
[----:B------:R-:W-:Y:S01]  /*4d40*/  VOTEU.ALL UP1, P4 ;  /* 0x0000000000ff7886 */ /* 0x000fe20002020000 */
[----:B------:R-:W-:Y:S01]  /*4d50*/  @P3 R2UR UR36, R24 ;  /* 0x00000000182432ca */ /* 0x000fe200000e0000 */
[----:B------:R-:W-:Y:S01]  /*4d60*/  IMAD.IADD R20, R8, 0x1, R58 ;  /* 0x0000000108147824 */ /* 0x000fe200078e023a */
[----:B------:R-:W-:Y:S01]  /*4d70*/  ISETP.NE.AND P0, PT, R27, 0x2, PT ;  /* 0x000000021b00780c */ /* 0x000fe20003f05270 */
[----:B------:R-:W-:Y:S01]  /*4d80*/  IMAD.IADD R21, R13, 0x1, R60 ;  /* 0x000000010d157824 */ /* 0x000fe200078e023c */
[----:B------:R-:W-:Y:S01]  /*4d90*/  @!UP1 UIADD3 UR18, UPT, UPT, UR26, 0x10, URZ ;  /* 0x000000101a129890 */ /* 0x000fe2000fffe0ff */
[----:B------:R-:W-:Y:S01]  /*4da0*/  IMAD.U32 R10, RZ, RZ, UR9 ;  /* 0x00000009ff0a7e24 */ /* 0x000fe2000f8e00ff */
[----:B------:R-:W-:Y:S01]  /*4db0*/  @!UP1 UIADD3 UR10, UPT, UPT, UR26, 0x30, URZ ;  /* 0x000000301a0a9890 */ /* 0x000fe2000fffe0ff */
[----:B------:R-:W-:Y:S01]  /*4dc0*/  SEL R0, RZ, 0x1, P0 ;  /* 0x00000001ff007807 */ /* 0x000fe20000000000 */
[----:B------:R-:W-:Y:S01]  /*4dd0*/  UMOV UR9, UR17 ;  /* 0x0000001100097c82 */ /* 0x000fe20008000000 */
[----:B------:R-:W-:Y:S01]  /*4de0*/  SEL R27, R27, RZ, P0 ;  /* 0x000000ff1b1b7207 */ /* 0x000fe20000000000 */
[----:B------:R-:W-:Y:S01]  /*4df0*/  IMAD.U32 R11, RZ, RZ, UR8 ;  /* 0x00000008ff0b7e24 */ /* 0x000fe2000f8e00ff */
[----:B------:R-:W-:Y:S01]  /*4e00*/  @!P4 R2UR UR24, R10 ;  /* 0x000000000a18c2ca */ /* 0x000fe200000e0000 */
[----:B------:R-:W-:Y:S01]  /*4e10*/  @!UP1 ULEA UR8, UR14, UR7, 0xc ;  /* 0x000000070e089291 */ /* 0x000fe2000f8e60ff */
[----:B------:R-:W-:Y:S02]  /*4e20*/  LOP3.LUT R25, R25, R0, RZ, 0x3c, !PT ;  /* 0x0000000019197212 */ /* 0x000fe400078e3cff */
[----:B------:R-:W-:Y:S01]  /*4e30*/  @!P4 R2UR UR25, R11 ;  /* 0x000000000b19c2ca */ /* 0x000fe200000e0000 */
[----:B------:R-:W-:Y:S02]  /*4e40*/  @!UP1 UIADD3 UR16, UPT, UPT, UR8, 0x200, URZ ;  /* 0x0000020008109890 */ /* 0x000fe4000fffe0ff */
[----:B------:R-:W-:Y:S01]  /*4e50*/  @!UP1 UIADD3 UR8, UPT, UPT, UR8, 0xa00, URZ ;  /* 0x00000a0008089890 */ /* 0x000fe2000fffe0ff */
[----:B------:R-:W-:Y:S09]  /*4e60*/  VOTEU.ALL UP1, P4 ;  /* 0x0000000000ff7886 */ /* 0x000ff20002020000 */
[----:B------:R2:W-:Y:S01]  /*4e70*/  @!UP2 UTMALDG.3D [UR16], [UR24], desc[UR22] ;  /* 0x000016101800a5b4 */ /* 0x0005e20008011000 */
[----:B------:R2:W-:Y:S01]  /*4e80*/  @!UP1 UTMALDG.3D [UR8], [UR24], desc[UR22] ;  /* 0x00001608180095b4 */ /* 0x0005e20008011000 */
[----:B------:R2:W-:Y:S01]  /*4e90*/  @!P4 SYNCS.ARRIVE.TRANS64.RED.A0TR RZ, [UR13+0x40], R23 ;  /* 0x00004017ffffc9a7 */ /* 0x0005e2000830040d */
[----:B------:R-:W-:Y:S04]  /*4ea0*/  UIADD3 UR13, UPT, UPT, UR14, 0x1, URZ ;  /* 0x000000010e0d7890 */ /* 0x000fe8000fffe0ff */
[----:B------:R-:W-:Y:S04]  /*4eb0*/  UISETP.NE.AND UP1, UPT, UR13, 0x3, UPT ;  /* 0x000000030d00788c */ /* 0x000fe8000bf25270 */
[----:B------:R-:W-:Y:S02]  /*4ec0*/  USEL UR14, URZ, 0x1, UP1 ;  /* 0x00000001ff0e7887 */ /* 0x000fe40008800000 */
[----:B------:R-:W-:Y:S02]  /*4ed0*/  USEL UR13, UR13, URZ, UP1 ;  /* 0x000000ff0d0d7287 */ /* 0x000fe40008800000 */
[----:B------:R-:W-:Y:S02]  /*4ee0*/  UPLOP3.LUT UP1, UPT, UPT, UPT, UPT, 0x80, 0x8 ;  /* 0x000000000008789c */ /* 0x000fe40003f2f070 */
[----:B------:R-:W-:Y:S01]  /*4ef0*/  LOP3.LUT R34, R34, UR14, RZ, 0x3c, !PT ;  /* 0x0000000e22227c12 */ /* 0x000fe2000f8e3cff */
[----:B------:R-:W-:Y:S01]  /*4f00*/  SYNCS.ARRIVE.TRANS64.RED.A1T0 RZ, [UR15], RZ ;  /* 0x000000ffffff79a7 */ /* 0x000fe2000810040f */
[----:B------:R-:W-:Y:S07]  /*4f10*/  @P3 BRA `(.L_x_94) ;  /* 0xfffffff000e43947 */ /* 0x000fee000383ffff */
[----:B------:R-:W-:Y:S01]  /*4f20*/  UIADD3 UR7, UPT, UPT, UR7, 0x58, URZ ;  /* 0x0000005807077890 */ /* 0x000fe2000fffe0ff */
[----:B------:R-:W-:-:S03]  /*4f30*/  SHF.L.U32 R3, R34, 0x1f, RZ ;  /* 0x0000001f22037819 */ /* 0x000fc600000006ff */
[----:B------:R-:W-:-:S09]  /*4f40*/  ULEA UR4, UR13, UR7, 0x3 ;  /* 0x000000070d047291 */ /* 0x000fd2000f8e18ff */
[----:B------:R-:W1:Y:S02]  /*4f50*/  SYNCS.PHASECHK.TRANS64.TRYWAIT P0, [UR4], R3 ;  /* 0x00000003ff0075a7 */ /* 0x000e640008001104 */
[----:B-1----:R-:W-:Y:S05]  /*4f60*/  @!P0 BRA `(.L_x_95) ;  /* 0x0000002c00f08947 */ /* 0x002fea0003800000 */
.L_x_170:
        /* <DEDUP_REMOVED lines=9> */
.L_x_172:
[----:B------:R-:W-:-:S04]  /*5000*/  UIADD3 UR5, UPT, UPT, UR5, 0x1, URZ ;  /* 0x0000000105057890 */ /* 0x000fc8000fffe0ff */
[----:B------:R-:W-:-:S04]  /*5010*/  UISETP.NE.AND UP0, UPT, UR5, 0x3, UPT ;  /* 0x000000030500788c */ /* 0x000fc8000bf05270 */
[----:B------:R-:W-:Y:S02]  /*5020*/  USEL UR4, URZ, 0x1, UP0 ;  /* 0x00000001ff047887 */ /* 0x000fe40008000000 */
[----:B------:R-:W-:-:S04]  /*5030*/  USEL UR5, UR5, URZ, UP0 ;  /* 0x000000ff05057287 */ /* 0x000fc80008000000 */
[----:B------:R-:W-:Y:S01]  /*5040*/  ULEA UR5, UR5, UR7, 0x3 ;  /* 0x0000000705057291 */ /* 0x000fe2000f8e18ff */
[----:B-1----:R-:W-:-:S04]  /*5050*/  LOP3.LUT R3, R34, UR4, RZ, 0x3c, !PT ;  /* 0x0000000422037c12 */ /* 0x002fc8000f8e3cff */
[----:B------:R-:W-:Y:S01]  /*5060*/  SHF.L.U32 R3, R3, 0x1f, RZ ;  /* 0x0000001f03037819 */ /* 0x000fe200000006ff */
[----:B------:R-:W-:-:S07]  /*5070*/  IMAD.U32 R0, RZ, RZ, UR5 ;  /* 0x00000005ff007e24 */ /* 0x000fce000f8e00ff */
.L_x_97:
[----:B-1----:R1:W4:Y:S02]  /*5080*/  SYNCS.PHASECHK.TRANS64.TRYWAIT P0, [R0+URZ], R3 ;  /* 0x00000003000075a7 */ /* 0x00232400080011ff */
[----:B----4-:R-:W-:Y:S05]  /*5090*/  @!P0 NANOSLEEP.SYNCS 0x989680 ;  /* 0x009896800000895d */ /* 0x010fea0003900000 */
[----:B------:R-:W4:Y:S02]  /*50a0*/  @!P0 SYNCS.PHASECHK.TRANS64 P0, [R0+URZ], R3 ;  /* 0x00000003000085a7 */ /* 0x000f2400080010ff */
[----:B--2-4-:R-:W-:Y:S05]  /*50b0*/  @P0 EXIT ;  /* 0x000000000000094d */ /* 0x014fea0003800000 */
[----:B------:R-:W-:Y:S05]  /*50c0*/  BRA `(.L_x_97) ;  /* 0xfffffffc00ec7947 */ /* 0x000fea000383ffff */
.L_x_85:
[----:B------:R-:W-:-:S06]  /*50d0*/  UISETP.GE.AND UP1, UPT, UR10, 0x4, UPT ;  /* 0x000000040a00788c */ /* 0x000fcc000bf26270 */
[----:B------:R-:W-:-:S13]  /*50e0*/  PLOP3.LUT P0, PT, PT, PT, UP1, 0x80, 0x8 ;  /* 0x000000000008781c */ /* 0x000fda0003f0f018 */
[----:B------:R-:W-:Y:S05]  /*50f0*/  @!P0 EXIT ;  /* 0x000000000000894d */ /* 0x000fea0003800000 */
[----:B------:R-:W-:Y:S01]  /*5100*/  BAR.SYNC.DEFER_BLOCKING 0x6, 0xa0 ;  /* 0x0182800000007b1d */ /* 0x000fe20000010000 */
[----:B------:R-:W-:Y:S01]  /*5110*/  IMAD.SHL.U32 R4, R70, 0x200000, RZ ;  /* 0x0020000046047824 */ /* 0x000fe200078e00ff */
[----:B------:R-:W-:Y:S01]  /*5120*/  CS2R R72, SRZ ;  /* 0x0000000000487805 */ /* 0x000fe2000001ff00 */
[C---:B------:R-:W-:Y:S02]  /*5130*/  IMAD.SHL.U32 R69, R74.reuse, 0x10, RZ ;  /* 0x000000104a457824 */ /* 0x040fe400078e00ff */
[----:B------:R-:W-:Y:S01]  /*5140*/  IMAD.U32 R33, R74, 0x10000, RZ ;  /* 0x000100004a217824 */ /* 0x000fe200078e00ff */
[----:B------:R-:W-:Y:S02]  /*5150*/  UMOV UR48, 0x400 ;  /* 0x0000040000307882 */ /* 0x000fe40000000000 */
[----:B------:R-:W1:Y:S01]  /*5160*/  LDC R63, c[0x0][0x370] ;  /* 0x0000dc00ff3f7b82 */ /* 0x000e620000000800 */
[----:B------:R-:W-:Y:S01]  /*5170*/  ULEA UR48, UR37, UR48, 0x18 ;  /* 0x0000003025307291 */ /* 0x000fe2000f8ec0ff */
[----:B------:R-:W-:Y:S01]  /*5180*/  LOP3.LUT R4, R4, 0x200000, RZ, 0xc0, !PT ;  /* 0x0020000004047812 */ /* 0x000fe200078ec0ff */
[----:B------:R-:W-:Y:S01]  /*5190*/  IMAD.SHL.U32 R68, R74, 0x2, RZ ;  /* 0x000000024a447824 */ /* 0x000fe200078e00ff */
[C---:B------:R-:W-:Y:S01]  /*51a0*/  LOP3.LUT R5, R69.reuse, 0x40, RZ, 0xc0, !PT ;  /* 0x0000004045057812 */ /* 0x040fe200078ec0ff */
[----:B------:R-:W-:Y:S01]  /*51b0*/  IMAD.SHL.U32 R3, R70, 0x200, RZ ;  /* 0x0000020046037824 */ /* 0x000fe200078e00ff */
[----:B------:R-:W-:Y:S01]  /*51c0*/  LOP3.LUT R2, R69, 0x5b0, RZ, 0xc0, !PT ;  /* 0x000005b045027812 */ /* 0x000fe200078ec0ff */
[----:B------:R-:W-:Y:S01]  /*51d0*/  IMAD.MOV.U32 R30, RZ, RZ, RZ ;  /* 0x000000ffff1e7224 */ /* 0x000fe200078e00ff */
[----:B------:R-:W2:Y:S01]  /*51e0*/  LDC R28, c[0x0][0xb0c] ;  /* 0x0002c300ff1c7b82 */ /* 0x000ea20000000800 */
[----:B------:R-:W-:Y:S01]  /*51f0*/  LOP3.LUT R33, R4, 0x400000, R33, 0xf8, !PT ;  /* 0x0040000004217812 */ /* 0x000fe200078ef821 */
[----:B------:R-:W-:Y:S01]  /*5200*/  IMAD.MOV.U32 R78, RZ, RZ, RZ ;  /* 0x000000ffff4e7224 */ /* 0x000fe200078e00ff */
[----:B------:R-:W-:Y:S01]  /*5210*/  LOP3.LUT R68, R5, 0x8, R68, 0xf8, !PT ;  /* 0x0000000805447812 */ /* 0x000fe200078ef844 */
[----:B------:R-:W3:Y:S01]  /*5220*/  LDCU.64 UR54, c[0x0][0x348] ;  /* 0x00006900ff3677ac */ /* 0x000ee20008000a00 */
[----:B------:R-:W-:-:S02]  /*5230*/  LOP3.LUT R3, R2, 0x200, R3, 0xf8, !PT ;  /* 0x0000020002037812 */ /* 0x000fc400078ef803 */
[----:B------:R-:W-:Y:S01]  /*5240*/  LOP3.LUT P0, RZ, R69, 0x40, RZ, 0xc0, !PT ;  /* 0x0000004045ff7812 */ /* 0x000fe2000780c0ff */
[----:B------:R-:W4:Y:S01]  /*5250*/  LDC R61, c[0x0][0xb20] ;  /* 0x0002c800ff3d7b82 */ /* 0x000f220000000800 */
[----:B------:R-:W3:Y:S01]  /*5260*/  LDS R0, [UR48+0x130] ;  /* 0x00013030ff007984 */ /* 0x000ee20008000800 */
[----:B------:R-:W-:Y:S01]  /*5270*/  LOP3.LUT R68, R3, R68, RZ, 0xfc, !PT ;  /* 0x0000004403447212 */ /* 0x000fe200078efcff */
[----:B------:R-:W1:Y:S01]  /*5280*/  LDCU.64 UR38, c[0x0][0x888] ;  /* 0x00011100ff2677ac */ /* 0x000e620008000a00 */
[----:B------:R-:W-:Y:S01]  /*5290*/  LOP3.LUT R74, R74, 0x60, RZ, 0xc0, !PT ;  /* 0x000000604a4a7812 */ /* 0x000fe200078ec0ff */
[----:B------:R-:W1:Y:S03]  /*52a0*/  LDCU.64 UR44, c[0x0][0x890] ;  /* 0x00011200ff2c77ac */ /* 0x000e660008000a00 */
[----:B------:R-:W1:Y:S01]  /*52b0*/  LDC R27, c[0x0][0xb30] ;  /* 0x0002cc00ff1b7b82 */ /* 0x000e620000000800 */
[----:B------:R-:W-:Y:S01]  /*52c0*/  UMOV UR51, 0x1 ;  /* 0x0000000100337882 */ /* 0x000fe20000000000 */
[----:B------:R-:W-:Y:S01]  /*52d0*/  UIADD3 UR52, UPT, UPT, UR48, 0x200, URZ ;  /* 0x0000020030347890 */ /* 0x000fe2000fffe0ff */
[----:B------:R-:W-:Y:S01]  /*52e0*/  UMOV UR56, URZ ;  /* 0x000000ff00387c82 */ /* 0x000fe20008000000 */
[----:B------:R-:W-:-:S04]  /*52f0*/  UMOV UR50, URZ ;  /* 0x000000ff00327c82 */ /* 0x000fc80008000000 */
[----:B------:R-:W1:Y:S01]  /*5300*/  LDC.64 R56, c[0x0][0xb10] ;  /* 0x0002c400ff387b82 */ /* 0x000e620000000a00 */
[----:B------:R-:W-:-:S07]  /*5310*/  UMOV UR49, URZ ;  /* 0x000000ff00317c82 */ /* 0x000fce0008000000 */
[----:B------:R-:W1:Y:S08]  /*5320*/  LDC.64 R24, c[0x0][0xb18] ;  /* 0x0002c600ff187b82 */ /* 0x000e700000000a00 */
[----:B------:R-:W1:Y:S08]  /*5330*/  LDC.64 R22, c[0x0][0xb28] ;  /* 0x0002ca00ff167b82 */ /* 0x000e700000000a00 */
[----:B------:R-:W1:Y:S01]  /*5340*/  LDC.64 R54, c[0x0][0x8b0] ;  /* 0x00022c00ff367b82 */ /* 0x000e620000000a00 */
[----:B---3--:R-:W-:Y:S01]  /*5350*/  IMAD.IADD R33, R0, 0x1, R33 ;  /* 0x0000000100217824 */ /* 0x008fe200078e0221 */
[----:B------:R-:W-:-:S06]  /*5360*/  P2R R0, PR, RZ, 0x1 ;  /* 0x00000001ff007803 */ /* 0x000fcc0000000000 */
[----:B------:R-:W3:Y:S08]  /*5370*/  LDC.64 R52, c[0x0][0x8a8] ;  /* 0x00022a00ff347b82 */ /* 0x000ef00000000a00 */
[----:B--2-4-:R-:W1:Y:S02]  /*5380*/  LDC R62, c[0x0][0x374] ;  /* 0x0000dd00ff3e7b82 */ /* 0x014e640000000800 */
.L_x_128:
[----:B------:R-:W-:Y:S02]  /*5390*/  LEA R0, R78, UR48, 0x3 ;  /* 0x000000304e007c11 */ /* 0x000fe4000f8e18ff */
[----:B------:R-:W-:Y:S02]  /*53a0*/  SHF.L.U32 R3, R72, 0x1f, RZ ;  /* 0x0000001f48037819 */ /* 0x000fe400000006ff */
[----:B------:R-:W-:Y:S02]  /*53b0*/  LEA R16, R78, UR48, 0x4 ;  /* 0x000000304e107c11 */ /* 0x000fe4000f8e20ff */
[----:B------:R-:W2:Y:S02]  /*53c0*/  SYNCS.PHASECHK.TRANS64.TRYWAIT P0, [R0+URZ+0x80], R3 ;  /* 0x00008003000075a7 */ /* 0x000ea400080011ff */
[----:B-12---:R-:W-:Y:S05]  /*53d0*/  @!P0 BRA `(.L_x_98) ;  /* 0x0000002c00048947 */ /* 0x006fea0003800000 */
.L_x_173:
[----:B------:R-:W4:Y:S01]  /*53e0*/  LDC.64 R12, c[0x0][0xb10] ;  /* 0x0002c400ff0c7b82 */ /* 0x000f220000000a00 */
[----:B------:R-:W3:Y:S01]  /*53f0*/  LDS.128 R16, [R16+0x110] ;  /* 0x0001100010107984 */ /* 0x000ee20000000c00 */
[----:B-1----:R-:W-:Y:S01]  /*5400*/  ISETP.NE.AND P1, PT, R27, 0x1, PT ;  /* 0x000000011b00780c */ /* 0x002fe20003f25270 */
[----:B--2---:R-:W-:Y:S01]  /*5410*/  VIADD R0, R0, 0x90 ;  /* 0x0000009000007836 */ /* 0x004fe20000000000 */
[----:B------:R-:W-:Y:S04]  /*5420*/  ISETP.GE.AND P0, PT, R26, 0x1, PT ;  /* 0x000000011a00780c */ /* 0x000fe80003f06270 */
[----:B------:R-:W1:Y:S01]  /*5430*/  LDC.64 R10, c[0x0][0xb18] ;  /* 0x0002c600ff0a7b82 */ /* 0x000e620000000a00 */
[----:B------:R-:W-:Y:S01]  /*5440*/  PRMT R0, RZ, 0x654, R0 ;  /* 0x00000654ff007816 */ /* 0x000fe20000000000 */
[----:B------:R-:W-:Y:S01]  /*5450*/  @!PT LDS RZ, [RZ] ;  /* 0x00000000fffff984 */ /* 0x000fe20000000800 */
[----:B------:R-:W-:Y:S01]  /*5460*/  @!PT LDS RZ, [RZ] ;  /* 0x00000000fffff984 */ /* 0x000fe20000000800 */
[----:B------:R-:W-:Y:S01]  /*5470*/  @!PT LDS RZ, [RZ] ;  /* 0x00000000fffff984 */ /* 0x000fe20000000800 */
[----:B------:R-:W-:Y:S01]  /*5480*/  @!PT LDS RZ, [RZ] ;  /* 0x00000000fffff984 */ /* 0x000fe20000000800 */
[----:B------:R2:W-:Y:S06]  /*5490*/  MEMBAR.ALL.CTA ;  /* 0x0000000000007992 */ /* 0x0005ec0000008000 */
[----:B--2---:R-:W2:Y:S01]  /*54a0*/  FENCE.VIEW.ASYNC.S ;  /* 0x00000000000073c6 */ /* 0x004ea20000000000 */
[----:B------:R-:W1:Y:S08]  /*54b0*/  @!P1 LDC R14, c[0x0][0xb20] ;  /* 0x0002c800ff0e9b82 */ /* 0x000e700000000800 */
[----:B------:R-:W1:Y:S01]  /*54c0*/  @!P1 LDC R9, c[0x0][0xb0c] ;  /* 0x0002c300ff099b82 */ /* 0x000e620000000800 */
[----:B--2---:R2:W-:Y:S01]  /*54d0*/  SYNCS.ARRIVE.TRANS64.RED.A1T0 RZ, [R0+URZ], RZ ;  /* 0x000000ff00ff79a7 */ /* 0x0045e200081004ff */
[----:B---3--:R-:W-:Y:S04]  /*54e0*/  LOP3.LUT P4, RZ, R18, 0x1, RZ, 0xc0, !PT ;  /* 0x0000000112ff7812 */ /* 0x008fe8000788c0ff */
[----:B------:R-:W-:Y:S09]  /*54f0*/  P2R R75, PR, RZ, 0x10 ;  /* 0x00000010ff4b7803 */ /* 0x000ff20000000000 */
[----:B------:R-:W-:Y:S02]  /*5500*/  @P4 MOV R31, R16 ;  /* 0x00000010001f4202 */ /* 0x000fe40000000f00 */
[----:B------:R-:W-:Y:S01]  /*5510*/  @P4 LOP3.LUT R29, R17, 0xffff, RZ, 0xc0, !PT ;  /* 0x0000ffff111d4812 */ /* 0x000fe200078ec0ff */
[----:B--2-4-:R-:W-:Y:S06]  /*5520*/  @!P0 BRA `(.L_x_99) ;  /* 0x0000000000a48947 */ /* 0x014fec0003800000 */
[----:B------:R-:W-:Y:S01]  /*5530*/  IMAD.HI.U32 R36, R62, R25, RZ ;  /* 0x000000193e247227 */ /* 0x000fe200078e00ff */
[----:B------:R-:W-:Y:S02]  /*5540*/  ISETP.NE.AND P0, PT, R24, 0x1, PT ;  /* 0x000000011800780c */ /* 0x000fe40003f05270 */
[----:B------:R-:W-:Y:S01]  /*5550*/  ISETP.NE.AND P2, PT, R26, 0x1, PT ;  /* 0x000000011a00780c */ /* 0x000fe20003f45270 */
[-C--:B------:R-:W-:Y:S01]  /*5560*/  IMAD.HI.U32 R34, R63, R56.reuse, RZ ;  /* 0x000000383f227227 */ /* 0x080fe200078e00ff */
[----:B------:R-:W-:Y:S02]  /*5570*/  SHF.R.U32.HI R37, RZ, R61, R36 ;  /* 0x0000003dff257219 */ /* 0x000fe40000011624 */
[----:B------:R-:W-:Y:S01]  /*5580*/  ISETP.NE.AND P3, PT, R28, 0x1, PT ;  /* 0x000000011c00780c */ /* 0x000fe20003f65270 */
[----:B------:R-:W-:Y:S01]  /*5590*/  IMAD.HI.U32 R40, R29, R25, RZ ;  /* 0x000000191d287227 */ /* 0x000fe200078e00ff */
[----:B------:R-:W-:Y:S02]  /*55a0*/  SHF.R.U32.HI R34, RZ, R57, R34 ;  /* 0x00000039ff227219 */ /* 0x000fe40000011622 */
[----:B------:R-:W-:Y:S01]  /*55b0*/  SEL R3, R62, R37, !P0 ;  /* 0x000000253e037207 */ /* 0x000fe20004000000 */
[----:B------:R-:W-:Y:S01]  /*55c0*/  IMAD.HI.U32 R38, R31, R56, RZ ;  /* 0x000000381f267227 */ /* 0x000fe200078e00ff */
[----:B------:R-:W-:Y:S03]  /*55d0*/  SEL R7, R63, R34, !P3 ;  /* 0x000000223f077207 */ /* 0x000fe60005800000 */
[-C--:B------:R-:W-:Y:S01]  /*55e0*/  IMAD.HI.U32 R34, R3, R22.reuse, RZ ;  /* 0x0000001603227227 */ /* 0x080fe200078e00ff */
[----:B------:R-:W-:Y:S03]  /*55f0*/  SHF.R.U32.HI R38, RZ, R57, R38 ;  /* 0x00000039ff267219 */ /* 0x000fe60000011626 */
[----:B------:R-:W-:Y:S01]  /*5600*/  IMAD.HI.U32 R36, R7, R22, RZ ;  /* 0x0000001607247227 */ /* 0x000fe200078e00ff */
[----:B------:R-:W-:Y:S02]  /*5610*/  @P2 SHF.R.U32.HI R3, RZ, R23, R34 ;  /* 0x00000017ff032219 */ /* 0x000fe40000011622 */
[----:B------:R-:W-:Y:S02]  /*5620*/  SHF.R.U32.HI R34, RZ, R61, R40 ;  /* 0x0000003dff227219 */ /* 0x000fe40000011628 */
[----:B------:R-:W-:Y:S01]  /*5630*/  @P2 SHF.R.U32.HI R7, RZ, R23, R36 ;  /* 0x00000017ff072219 */ /* 0x000fe20000011624 */
[C---:B------:R-:W-:Y:S01]  /*5640*/  IMAD R2, R26.reuse, R3, RZ ;  /* 0x000000031a027224 */ /* 0x040fe200078e02ff */
[----:B------:R-:W-:Y:S02]  /*5650*/  SEL R5, R29, R34, !P0 ;  /* 0x000000221d057207 */ /* 0x000fe40004000000 */
[----:B------:R-:W-:Y:S01]  /*5660*/  SEL R3, R31, R38, !P3 ;  /* 0x000000261f037207 */ /* 0x000fe20005800000 */
[----:B------:R-:W-:Y:S01]  /*5670*/  IMAD R4, R26, R7, RZ ;  /* 0x000000071a047224 */ /* 0x000fe200078e02ff */
[C---:B------:R-:W-:Y:S01]  /*5680*/  ISETP.GE.AND P0, PT, R5.reuse, R2, PT ;  /* 0x000000020500720c */ /* 0x040fe20003f06270 */
[----:B------:R-:W-:Y:S03]  /*5690*/  IMAD.HI.U32 R6, R5, R22, RZ ;  /* 0x0000001605067227 */ /* 0x000fe600078e00ff */
[----:B------:R-:W-:Y:S01]  /*56a0*/  ISETP.GE.OR P0, PT, R3, R4, P0 ;  /* 0x000000040300720c */ /* 0x000fe20000706670 */
[----:B------:R-:W-:Y:S01]  /*56b0*/  IMAD.MOV R4, RZ, RZ, -R3 ;  /* 0x000000ffff047224 */ /* 0x000fe200078e0a03 */
[-C--:B------:R-:W-:Y:S03]  /*56c0*/  SHF.R.U32.HI R6, RZ, R23.reuse, R6 ;  /* 0x00000017ff067219 */ /* 0x080fe60000011606 */
[----:B------:R-:W-:Y:S01]  /*56d0*/  IMAD R31, R28, R4, R31 ;  /* 0x000000041c1f7224 */ /* 0x000fe200078e021f */
[----:B------:R-:W-:Y:S05]  /*56e0*/  SEL R15, R5, R6, !P2 ;  /* 0x00000006050f7207 */ /* 0x000fea0005000000 */
[----:B------:R-:W-:Y:S02]  /*56f0*/  IMAD.MOV R6, RZ, RZ, -R15 ;  /* 0x000000ffff067224 */ /* 0x000fe400078e0a0f */
[C---:B------:R-:W-:Y:S04]  /*5700*/  @!P0 IMAD.HI.U32 R2, R3.reuse, R22, RZ ;  /* 0x0000001603028227 */ /* 0x040fe800078e00ff */
[----:B------:R-:W-:Y:S01]  /*5710*/  IMAD R6, R26, R6, R5 ;  /* 0x000000061a067224 */ /* 0x000fe200078e0205 */
[----:B------:R-:W-:Y:S04]  /*5720*/  @!P0 SHF.R.U32.HI R2, RZ, R23, R2 ;  /* 0x00000017ff028219 */ /* 0x000fe80000011602 */
[----:B------:R-:W-:Y:S02]  /*5730*/  @!P0 SEL R0, R3, R2, !P2 ;  /* 0x0000000203008207 */ /* 0x000fe40005000000 */
[----:B------:R-:W-:Y:S02]  /*5740*/  IADD3 R2, PT, PT, -R5, RZ, RZ ;  /* 0x000000ff05027210 */ /* 0x000fe40007ffe1ff */
[----:B------:R-:W-:Y:S01]  /*5750*/  @!P0 IADD3 R8, PT, PT, R15, -R0, RZ ;  /* 0x800000000f088210 */ /* 0x000fe20007ffe0ff */
[----:B------:R-:W-:Y:S02]  /*5760*/  @!P0 IMAD R0, R7, R6, R0 ;  /* 0x0000000607008224 */ /* 0x000fe400078e0200 */
[----:B------:R-:W-:Y:S02]  /*5770*/  IMAD R29, R24, R2, R29 ;  /* 0x00000002181d7224 */ /* 0x000fe400078e021d */
[----:B------:R-:W-:Y:S02]  /*5780*/  @!P0 IMAD R5, R8, R26, R3 ;  /* 0x0000001a08058224 */ /* 0x000fe400078e0203 */
[----:B------:R-:W-:Y:S04]  /*5790*/  @!P0 IMAD.MOV.U32 R3, RZ, RZ, R0 ;  /* 0x000000ffff038224 */ /* 0x000fe800078e0000 */
[----:B------:R-:W-:Y:S02]  /*57a0*/  IMAD R31, R3, R28, R31 ;  /* 0x0000001c031f7224 */ /* 0x000fe400078e021f */
[----:B------:R-:W-:Y:S07]  /*57b0*/  IMAD R29, R5, R24, R29 ;  /* 0x00000018051d7224 */ /* 0x000fee00078e021d */
.L_x_99:
[----:B-1----:R-:W-:Y:S01]  /*57c0*/  @!P1 ISETP.NE.AND P0, PT, R10, 0x1, PT ;  /* 0x000000010a00980c */ /* 0x002fe20003f05270 */
[----:B------:R-:W-:Y:S01]  /*57d0*/  @!P1 IMAD.HI.U32 R0, R31, R12, RZ ;  /* 0x0000000c1f009227 */ /* 0x000fe200078e00ff */
[----:B------:R-:W-:Y:S01]  /*57e0*/  @!P1 ISETP.NE.AND P2, PT, R9, 0x1, PT ;  /* 0x000000010900980c */ /* 0x000fe20003f45270 */
[----:B------:R-:W-:Y:S01]  /*57f0*/  ULOP3.LUT UP0, URZ, UR52, 0x90, URZ, 0xc0, !UPT ;  /* 0x0000009034ff7892 */ /* 0x000fe2000f80c0ff */
[----:B------:R-:W-:Y:S01]  /*5800*/  R2UR UR42, R21 ;  /* 0x00000000152a72ca */ /* 0x000fe200000e0000 */
[----:B------:R-:W-:Y:S01]  /*5810*/  @!P1 IMAD.HI.U32 R3, R29, R11, RZ ;  /* 0x0000000b1d039227 */ /* 0x000fe200078e00ff */
[----:B------:R-:W-:Y:S02]  /*5820*/  @!P1 SHF.R.U32.HI R0, RZ, R13, R0 ;  /* 0x0000000dff009219 */ /* 0x000fe40000011600 */
[----:B------:R-:W-:Y:S01]  /*5830*/  R2UR UR41, R20 ;  /* 0x00000000142972ca */ /* 0x000fe200000e0000 */
[----:B------:R-:W-:Y:S01]  /*5840*/  VIADD R78, R78, 0x1 ;  /* 0x000000014e4e7836 */ /* 0x000fe20000000000 */
[----:B------:R-:W-:Y:S02]  /*5850*/  @!P1 SHF.R.U32.HI R2, RZ, R14, R3 ;  /* 0x0000000eff029219 */ /* 0x000fe40000011603 */
[----:B------:R-:W-:Y:S02]  /*5860*/  @!P1 SEL R3, R31, R0, !P2 ;  /* 0x000000001f039207 */ /* 0x000fe40005000000 */
[----:B------:R-:W-:Y:S02]  /*5870*/  @!P1 SEL R2, R29, R2, !P0 ;  /* 0x000000021d029207 */ /* 0x000fe40004000000 */
[----:B------:R-:W-:Y:S01]  /*5880*/  @P4 SHF.R.U32.HI R71, RZ, 0x10, R17 ;  /* 0x00000010ff474819 */ /* 0x000fe20000011611 */
[----:B------:R-:W-:Y:S02]  /*5890*/  USHF.L.U32 UR42, UR42, 0x6, URZ ;  /* 0x000000062a2a7899 */ /* 0x000fe400080006ff */
[----:B------:R-:W-:Y:S02]  /*58a0*/  @!P1 IMAD.IADD R0, R2, 0x1, -R3 ;  /* 0x0000000102009824 */ /* 0x000fe400078e0a03 */
[----:B------:R-:W-:Y:S01]  /*58b0*/  @!P1 IMAD.IADD R2, R3, 0x1, -R2 ;  /* 0x0000000103029824 */ /* 0x000fe200078e0a02 */
[----:B------:R-:W-:Y:S01]  /*58c0*/  USHF.L.U32 UR41, UR41, 0x6, URZ ;  /* 0x0000000629297899 */ /* 0x000fe200080006ff */
[----:B------:R-:W-:Y:S02]  /*58d0*/  @!P1 IMAD R31, R0, R9, R31 ;  /* 0x00000009001f9224 */ /* 0x000fe400078e021f */
[----:B------:R-:W-:Y:S01]  /*58e0*/  @!P1 IMAD R29, R2, R10, R29 ;  /* 0x0000000a021d9224 */ /* 0x000fe200078e021d */
[----:B------:R-:W-:Y:S08]  /*58f0*/  BRA.U !UP0, `(.L_x_100) ;  /* 0x00000001087c7547 */ /* 0x000ff0000b800000 */
[----:B------:R-:W1:Y:S01]  /*5900*/  LDCU.64 UR8, c[0x4][0x80] ;  /* 0x01001000ff0877ac */ /* 0x000e620008000a00 */
[----:B------:R-:W-:Y:S01]  /*5910*/  MOV R2, 0x0 ;  /* 0x0000000000027802 */ /* 0x000fe20000000f00 */
[----:B------:R-:W-:Y:S02]  /*5920*/  HFMA2 R12, -RZ, RZ, 0, 5.9604644775390625e-08 ;  /* 0x00000001ff0c7431 */ /* 0x000fe400000001ff */
[----:B------:R-:W-:Y:S01]  /*5930*/  IMAD.MOV.U32 R8, RZ, RZ, 0x70 ;  /* 0x00000070ff087424 */ /* 0x000fe200078e00ff */
[----:B------:R2:W3:Y:S01]  /*5940*/  LDC.64 R14, c[0x4][R2] ;  /* 0x01000000020e7b82 */ /* 0x0004e20000000a00 */
[----:B------:R-:W4:Y:S01]  /*5950*/  LDCU.64 UR6, c[0x4][0x88] ;  /* 0x01001100ff0677ac */ /* 0x000f220008000a00 */
[----:B------:R-:W-:Y:S01]  /*5960*/  IMAD.MOV.U32 R13, RZ, RZ, RZ ;  /* 0x000000ffff0d7224 */ /* 0x000fe200078e00ff */
[----:B------:R-:W2:Y:S01]  /*5970*/  LDCU.64 UR4, c[0x4][0x8] ;  /* 0x01000100ff0477ac */ /* 0x000ea20008000a00 */
[----:B-1----:R-:W-:Y:S01]  /*5980*/  MOV R5, UR9 ;  /* 0x0000000900057c02 */ /* 0x002fe20008000f00 */
[----:B------:R-:W-:Y:S01]  /*5990*/  IMAD.U32 R4, RZ, RZ, UR8 ;  /* 0x00000008ff047e24 */ /* 0x000fe2000f8e00ff */
[----:B----4-:R-:W-:Y:S01]  /*59a0*/  MOV R7, UR7 ;  /* 0x0000000700077c02 */ /* 0x010fe20008000f00 */
[----:B------:R-:W-:Y:S01]  /*59b0*/  IMAD.U32 R6, RZ, RZ, UR6 ;  /* 0x00000006ff067e24 */ /* 0x000fe2000f8e00ff */
[----:B--2---:R-:W-:Y:S01]  /*59c0*/  MOV R11, UR5 ;  /* 0x00000005000b7c02 */ /* 0x004fe20008000f00 */
[----:B------:R-:W-:Y:S02]  /*59d0*/  IMAD.U32 R10, RZ, RZ, UR4 ;  /* 0x00000004ff0a7e24 */ /* 0x000fe4000f8e00ff */
[----:B------:R-:W-:Y:S07]  /*59e0*/  LEPC R20, `(.L_x_101) ;  /* 0x000000001014794e */ /* 0x000fee0000000000 */
[----:B---3-5:R-:W-:Y:S05]  /*59f0*/  CALL.ABS.NOINC R14 ;  /* 0x000000000e007343 */ /* 0x028fea0003c00000 */
.L_x_101:
[----:B------:R-:W1:Y:S01]  /*5a00*/  LDCU.64 UR8, c[0x4][0x80] ;  /* 0x01001000ff0877ac */ /* 0x000e620008000a00 */
[----:B------:R-:W2:Y:S01]  /*5a10*/  LDC.64 R2, c[0x4][R2] ;  /* 0x0100000002027b82 */ /* 0x000ea20000000a00 */
[----:B------:R-:W-:Y:S02]  /*5a20*/  HFMA2 R12, -RZ, RZ, 0, 5.9604644775390625e-08 ;  /* 0x00000001ff0c7431 */ /* 0x000fe400000001ff */
[----:B------:R-:W-:Y:S02]  /*5a30*/  IMAD.MOV.U32 R8, RZ, RZ, 0x70 ;  /* 0x00000070ff087424 */ /* 0x000fe400078e00ff */
[----:B------:R-:W-:Y:S01]  /*5a40*/  IMAD.MOV.U32 R13, RZ, RZ, RZ ;  /* 0x000000ffff0d7224 */ /* 0x000fe200078e00ff */
[----:B------:R-:W3:Y:S01]  /*5a50*/  LDCU.64 UR6, c[0x4][0x88] ;  /* 0x01001100ff0677ac */ /* 0x000ee20008000a00 */
[----:B------:R-:W4:Y:S01]  /*5a60*/  LDCU.64 UR4, c[0x4][0x8] ;  /* 0x01000100ff0477ac */ /* 0x000f220008000a00 */
[----:B-1----:R-:W-:Y:S02]  /*5a70*/  MOV R4, UR8 ;  /* 0x0000000800047c02 */ /* 0x002fe40008000f00 */
[----:B------:R-:W-:Y:S02]  /*5a80*/  MOV R5, UR9 ;  /* 0x0000000900057c02 */ /* 0x000fe40008000f00 */
[----:B---3--:R-:W-:Y:S01]  /*5a90*/  MOV R7, UR7 ;  /* 0x0000000700077c02 */ /* 0x008fe20008000f00 */
[----:B------:R-:W-:Y:S01]  /*5aa0*/  IMAD.U32 R6, RZ, RZ, UR6 ;  /* 0x00000006ff067e24 */ /* 0x000fe2000f8e00ff */
[----:B----4-:R-:W-:Y:S01]  /*5ab0*/  MOV R11, UR5 ;  /* 0x00000005000b7c02 */ /* 0x010fe20008000f00 */
[----:B------:R-:W-:Y:S02]  /*5ac0*/  IMAD.U32 R10, RZ, RZ, UR4 ;  /* 0x00000004ff0a7e24 */ /* 0x000fe4000f8e00ff */
[----:B------:R-:W-:Y:S07]  /*5ad0*/  LEPC R20, `(.L_x_100) ;  /* 0x000000001014794e */ /* 0x000fee0000000000 */
[----:B--2---:R-:W-:Y:S05]  /*5ae0*/  CALL.ABS.NOINC R2 ;  /* 0x0000000002007343 */ /* 0x004fea0003c00000 */
.L_x_100:
[----:B------:R-:W-:Y:S01]  /*5af0*/  ISETP.NE.U32.AND P4, PT, R54, RZ, PT ;  /* 0x000000ff3600720c */ /* 0x000fe20003f85070 */
[----:B------:R-:W-:Y:S01]  /*5b00*/  UISETP.NE.AND UP2, UPT, UR53, URZ, UPT ;  /* 0x000000ff3500728c */ /* 0x000fe2000bf45270 */
[----:B------:R-:W-:Y:S01]  /*5b10*/  ISETP.NE.U32.AND P2, PT, RZ, UR38, PT ;  /* 0x00000026ff007c0c */ /* 0x000fe2000bf45070 */
[----:B------:R-:W-:Y:S01]  /*5b20*/  UISETP.NE.U32.AND UP1, UPT, UR44, URZ, UPT ;  /* 0x000000ff2c00728c */ /* 0x000fe2000bf25070 */
[----:B------:R-:W-:Y:S01]  /*5b30*/  ISETP.NE.AND.EX P4, PT, R55, RZ, PT, P4 ;  /* 0x000000ff3700720c */ /* 0x000fe20003f85340 */
[----:B------:R-:W-:Y:S01]  /*5b40*/  UPLOP3.LUT UP0, UPT, UPT, UPT, UPT, 0x40, 0x4 ;  /* 0x000000000004789c */ /* 0x000fe20003f0e870 */
[----:B------:R-:W-:Y:S01]  /*5b50*/  ISETP.NE.AND.EX P2, PT, RZ, UR39, PT, P2 ;  /* 0x00000027ff007c0c */ /* 0x000fe2000bf45320 */
[----:B------:R-:W-:Y:S01]  /*5b60*/  UISETP.NE.AND.EX UP1, UPT, UR45, URZ, UPT, UP1 ;  /* 0x000000ff2d00728c */ /* 0x000fe2000bf25310 */
[----:B------:R-:W-:Y:S04]  /*5b70*/  PLOP3.LUT P1, PT, PT, PT, UP2, 0x80, 0x8 ;  /* 0x000000000008781c */ /* 0x000fe80003f2f028 */
[----:B------:R-:W-:Y:S06]  /*5b80*/  @UP2 UPLOP3.LUT UP0, UPT, UPT, UPT, UP1, 0x80, 0x8 ;  /* 0x000000000008289c */ /* 0x000fec0003f0f010 */
[----:B------:R-:W-:Y:S01]  /*5b90*/  PLOP3.LUT P0, PT, PT, PT, UP0, 0x80, 0x8 ;  /* 0x000000000008781c */ /* 0x000fe20003f0f008 */
[----:B------:R-:W-:Y:S01]  /*5ba0*/  @!UPT UIADD3 URZ, UPT, UPT, URZ, URZ, URZ ;  /* 0x000000fffffff290 */ /* 0x000fe2000fffe0ff */
[----:B------:R-:W-:Y:S11]  /*5bb0*/  BRA.U !UP1, `(.L_x_102) ;  /* 0x0000000109387547 */ /* 0x000ff6000b800000 */
[----:B------:R-:W-:Y:S01]  /*5bc0*/  UISETP.NE.U32.AND UP0, UPT, UR38, URZ, UPT ;  /* 0x000000ff2600728c */ /* 0x000fe2000bf05070 */
[----:B------:R-:W-:Y:S02]  /*5bd0*/  HFMA2 R0, -RZ, RZ, 0, 5.9604644775390625e-08 ;  /* 0x00000001ff007431 */ /* 0x000fe400000001ff */
[----:B------:R-:W-:Y:S01]  /*5be0*/  IMAD.MOV.U32 R59, RZ, RZ, 0x1 ;  /* 0x00000001ff3b7424 */ /* 0x000fe200078e00ff */
[----:B------:R-:W-:Y:S06]  /*5bf0*/  UISETP.NE.AND.EX UP0, UPT, UR39, URZ, UPT, UP0 ;  /* 0x000000ff2700728c */ /* 0x000fec000bf05300 */
[----:B------:R-:W-:Y:S05]  /*5c00*/  PLOP3.LUT P3, PT, PT, PT, UP0, 0x80, 0x8 ;  /* 0x000000000008781c */ /* 0x000fea0003f6f008 */
[----:B------:R-:W1:Y:S01]  /*5c10*/  @UP0 LDCU.64 UR6, c[0x0][0x888] ;  /* 0x00011100ff0607ac */ /* 0x000e620008000a00 */
[----:B------:R-:W-:Y:S07]  /*5c20*/  @UP0 UIMAD UR4, UR36, UR44, URZ ;  /* 0x0000002c240402a4 */ /* 0x000fee000f8e02ff */
[----:B------:R-:W-:Y:S01]  /*5c30*/  @!P3 PRMT R59, R0, 0x7610, R59 ;  /* 0x00007610003bb816 */ /* 0x000fe2000000003b */
[----:B-1----:R-:W-:Y:S03]  /*5c40*/  @UP0 UIMAD.WIDE UR6, UR4, 0x4, UR6 ;  /* 0x00000004040608a5 */ /* 0x002fe6000f8e0206 */
[----:B------:R-:W1:Y:S03]  /*5c50*/  @!UP0 LDCU UR4, c[0x0][0x880] ;  /* 0x00011000ff0487ac */ /* 0x000e660008000800 */
[----:B------:R-:W-:Y:S01]  /*5c60*/  IMAD.U32 R2, RZ, RZ, UR6 ;  /* 0x00000006ff027e24 */ /* 0x000fe2000f8e00ff */
[----:B------:R-:W-:Y:S05]  /*5c70*/  MOV R3, UR7 ;  /* 0x0000000700037c02 */ /* 0x000fea0008000f00 */
[----:B-----5:R2:W5:Y:S02]  /*5c80*/  @P3 LDG.E R35, desc[UR46][R2.64] ;  /* 0x0000002e02233981 */ /* 0x020564000c1e1900 */
[----:B-12---:R-:W-:Y:S02]  /*5c90*/  @!P3 IMAD.U32 R35, RZ, RZ, UR4 ;  /* 0x00000004ff23be24 */ /* 0x006fe4000f8e00ff */
.L_x_102:
[----:B------:R-:W-:Y:S05]  /*5ca0*/  @!P4 BRA `(.L_x_103) ;  /* 0x000000000020c947 */ /* 0x000fea0003800000 */
[----:B------:R-:W-:Y:S04]  /*5cb0*/  ISETP.NE.U32.AND P3, PT, R52, RZ, PT ;  /* 0x000000ff3400720c */ /* 0x000fe80003f65070 */
[----:B------:R-:W-:Y:S11]  /*5cc0*/  ISETP.NE.AND.EX P3, PT, R53, RZ, PT, P3 ;  /* 0x000000ff3500720c */ /* 0x000ff60003f65330 */
[----:B------:R-:W-:Y:S02]  /*5cd0*/  @!UPT UIADD3 URZ, UPT, UPT, URZ, URZ, URZ ;  /* 0x000000fffffff290 */ /* 0x000fe4000fffe0ff */
[----:B------:R-:W1:Y:S01]  /*5ce0*/  @P3 LDC.64 R2, c[0x0][0x8a8] ;  /* 0x00022a00ff023b82 */ /* 0x000e620000000a00 */
[----:B------:R-:W-:Y:S04]  /*5cf0*/  @P3 IMAD R0, R54, UR36, RZ ;  /* 0x0000002436003c24 */ /* 0x000fe8000f8e02ff */
[----:B-1----:R-:W-:Y:S05]  /*5d00*/  @P3 IMAD.WIDE R2, R0, 0x4, R2 ;  /* 0x0000000400023825 */ /* 0x002fea00078e0202 */
[----:B-----5:R1:W5:Y:S02]  /*5d10*/  @P3 LDG.E R32, desc[UR46][R2.64] ;  /* 0x0000002e02203981 */ /* 0x020364000c1e1900 */
[----:B-1----:R-:W2:Y:S02]  /*5d20*/  @!P3 LDC R32, c[0x0][0x8a0] ;  /* 0x00022800ff20bb82 */ /* 0x002ea40000000800 */
.L_x_103:
[----:B-----5:R-:W-:Y:S01]  /*5d30*/  FSETP.NEU.AND P3, PT, R35, RZ, PT ;  /* 0x000000ff2300720b */ /* 0x020fe20003f6d000 */
[----:B------:R-:W-:Y:S01]  /*5d40*/  ULOP3.LUT UR4, UR51, 0x1, URZ, 0x3c, !UPT ;  /* 0x0000000133047892 */ /* 0x000fe2000f8e3cff */
[----:B------:R-:W-:Y:S01]  /*5d50*/  SEL R5, RZ, 0xffffffff, P2 ;  /* 0xffffffffff057807 */ /* 0x000fe20001000000 */
[----:B------:R-:W-:Y:S01]  /*5d60*/  IMAD.U32 R38, RZ, RZ, UR56 ;  /* 0x00000038ff267e24 */ /* 0x000fe2000f8e00ff */
[----:B------:R-:W-:Y:S01]  /*5d70*/  @P1 LOP3.LUT P2, RZ, R59, 0xff, RZ, 0xc0, !PT ;  /* 0x000000ff3bff1812 */ /* 0x000fe2000784c0ff */
[----:B------:R-:W-:Y:S01]  /*5d80*/  IMAD.SHL.U32 R81, R68, 0x2, RZ ;  /* 0x0000000244517824 */ /* 0x000fe200078e00ff */
[----:B------:R-:W-:Y:S01]  /*5d90*/  @P1 SEL R2, RZ, 0xffffffff, P3 ;  /* 0xffffffffff021807 */ /* 0x000fe20001800000 */
[----:B------:R-:W-:Y:S01]  /*5da0*/  IMAD.U32 R83, RZ, RZ, UR4 ;  /* 0x00000004ff537e24 */ /* 0x000fe2000f8e00ff */
[----:B------:R-:W-:Y:S01]  /*5db0*/  LEA R76, R30, UR48, 0x3 ;  /* 0x000000301e4c7c11 */ /* 0x000fe2000f8e18ff */
[----:B------:R-:W-:Y:S01]  /*5dc0*/  IMAD.SHL.U32 R38, R38, 0x1000, RZ ;  /* 0x0000100026267824 */ /* 0x000fe200078e00ff */
[----:B------:R-:W-:Y:S01]  /*5dd0*/  @P0 SEL R2, R5, R2, !P2 ;  /* 0x0000000205020207 */ /* 0x000fe20005000000 */
[----:B------:R-:W-:Y:S01]  /*5de0*/  BSSY B1, `(.L_x_104) ;  /* 0x0000035000017945 */ /* 0x000fe20003800000 */
[----:B------:R-:W-:Y:S01]  /*5df0*/  SHF.L.U32 R3, R73, 0x1f, RZ ;  /* 0x0000001f49037819 */ /* 0x000fe200000006ff */
[----:B------:R-:W-:Y:S01]  /*5e00*/  IMAD.MOV.U32 R82, RZ, RZ, 0x1 ;  /* 0x00000001ff527424 */ /* 0x000fe200078e00ff */
[----:B------:R-:W-:Y:S01]  /*5e10*/  @P1 LOP3.LUT R2, R2, 0x1, RZ, 0xc0, !PT ;  /* 0x0000000102021812 */ /* 0x000fe200078ec0ff */
[----:B------:R-:W-:Y:S01]  /*5e20*/  IMAD R34, R30, 0x20, R33 ;  /* 0x000000201e227824 */ /* 0x000fe200078e0221 */
[----:B------:R-:W-:Y:S01]  /*5e30*/  PLOP3.LUT P2, PT, PT, PT, UP1, 0x80, 0x8 ;  /* 0x000000000008781c */ /* 0x000fe20003f4f018 */
[----:B------:R-:W-:Y:S01]  /*5e40*/  IMAD.U32 R80, RZ, RZ, UR56 ;  /* 0x00000038ff507e24 */ /* 0x000fe2000f8e00ff */
[----:B------:R-:W-:Y:S01]  /*5e50*/  ISETP.NE.U32.OR P5, PT, R2, 0x1, !P1 ;  /* 0x000000010200780c */ /* 0x000fe20004fa5470 */
[----:B------:R-:W-:Y:S01]  /*5e60*/  IMAD.U32 R2, RZ, RZ, UR56 ;  /* 0x00000038ff027e24 */ /* 0x000fe2000f8e00ff */
[----:B------:R-:W-:Y:S02]  /*5e70*/  CS2R R50, SRZ ;  /* 0x0000000000327805 */ /* 0x000fe4000001ff00 */
[----:B------:R-:W-:Y:S02]  /*5e80*/  CS2R R48, SRZ ;  /* 0x0000000000307805 */ /* 0x000fe4000001ff00 */
[----:B------:R-:W-:Y:S02]  /*5e90*/  P2R R79, PR, RZ, 0x20 ;  /* 0x00000020ff4f7803 */ /* 0x000fe40000000000 */
[----:B------:R-:W-:Y:S02]  /*5ea0*/  CS2R R42, SRZ ;  /* 0x00000000002a7805 */ /* 0x000fe4000001ff00 */
[----:B------:R-:W-:Y:S02]  /*5eb0*/  LEA R0, R2, UR48, 0x3 ;  /* 0x0000003002007c11 */ /* 0x000fe4000f8e18ff */
[----:B------:R-:W-:Y:S02]  /*5ec0*/  CS2R R40, SRZ ;  /* 0x0000000000287805 */ /* 0x000fe4000001ff00 */
[----:B------:R-:W-:Y:S02]  /*5ed0*/  SEL R2, RZ, 0xffffffff, P3 ;  /* 0xffffffffff027807 */ /* 0x000fe40001800000 */
[----:B------:R-:W-:Y:S02]  /*5ee0*/  LOP3.LUT P3, R77, R59, 0xff, RZ, 0xc0, !PT ;  /* 0x000000ff3b4d7812 */ /* 0x000fe4000786c0ff */
[----:B------:R-:W-:Y:S02]  /*5ef0*/  IADD3 R39, PT, PT, R38, UR48, R81 ;  /* 0x0000003026277c10 */ /* 0x000fe4000fffe051 */
[----:B------:R-:W-:Y:S02]  /*5f00*/  @P5 SHF.L.U32 R7, R83, 0x1f, RZ ;  /* 0x0000001f53075819 */ /* 0x000fe400000006ff */
[----:B------:R-:W-:Y:S02]  /*5f10*/  @P2 SEL R2, R5, R2, !P3 ;  /* 0x0000000205022207 */ /* 0x000fe40005800000 */
[----:B------:R-:W1:Y:S02]  /*5f20*/  @P5 SYNCS.PHASECHK.TRANS64.TRYWAIT P1, [R0+URZ+0x40], R7 ;  /* 0x00004007000055a7 */ /* 0x000e6400080211ff */
[----:B------:R-:W-:Y:S04]  /*5f30*/  LOP3.LUT R2, R2, 0x1, RZ, 0xc0, !PT ;  /* 0x0000000102027812 */ /* 0x000fe800078ec0ff */
[----:B------:R-:W-:Y:S04]  /*5f40*/  ISETP.NE.U32.AND P4, PT, R2, 0x1, PT ;  /* 0x000000010200780c */ /* 0x000fe80003f85070 */
[----:B------:R-:W-:Y:S01]  /*5f50*/  P2R R85, PR, RZ, 0x10 ;  /* 0x00000010ff557803 */ /* 0x000fe20000000000 */
[----:B------:R3:W4:Y:S01]  /*5f60*/  SYNCS.PHASECHK.TRANS64.TRYWAIT P0, [R76+URZ+0xa0], R3 ;  /* 0x0000a0034c0075a7 */ /* 0x00072200080011ff */
[----:B-1----:R-:W-:Y:S01]  /*5f70*/  @P5 SEL R82, RZ, 0x1, !P1 ;  /* 0x00000001ff525807 */ /* 0x002fe20004800000 */
[----:B---3--:R-:W-:Y:S06]  /*5f80*/  @!P5 BRA `(.L_x_105) ;  /* 0x000000000068d947 */ /* 0x008fec0003800000 */
[----:B------:R-:W-:Y:S01]  /*5f90*/  LOP3.LUT P5, RZ, R69, 0x40, RZ, 0xc0, !PT ;  /* 0x0000004045ff7812 */ /* 0x000fe200078ac0ff */
[C---:B------:R-:W-:Y:S01]  /*5fa0*/  VIADD R4, R39.reuse, 0x200 ;  /* 0x0000020027047836 */ /* 0x040fe20000000000 */
[----:B------:R-:W-:Y:S01]  /*5fb0*/  ISETP.NE.AND P2, PT, R82, RZ, PT ;  /* 0x000000ff5200720c */ /* 0x000fe20003f45270 */
[----:B------:R-:W-:Y:S01]  /*5fc0*/  BSSY B0, `(.L_x_106) ;  /* 0x000000d000007945 */ /* 0x000fe20003800000 */
[----:B------:R-:W-:Y:S01]  /*5fd0*/  PLOP3.LUT P1, PT, PT, PT, PT, 0x8, 0x80 ;  /* 0x000000000080781c */ /* 0x000fe20003f2e170 */
[----:B------:R-:W-:Y:S01]  /*5fe0*/  @P4 VIADD R2, R39, 0x210 ;  /* 0x0000021027024836 */ /* 0x000fe20000000000 */
[----:B------:R-:W-:Y:S02]  /*5ff0*/  @P4 PLOP3.LUT P1, PT, P5, PT, PT, 0x80, 0x8 ;  /* 0x000000000008481c */ /* 0x000fe40002f2f070 */
[----:B------:R-:W-:Y:S02]  /*6000*/  CS2R R50, SRZ ;  /* 0x0000000000327805 */ /* 0x000fe4000001ff00 */
[----:B------:R-:W-:Y:S02]  /*6010*/  CS2R R48, SRZ ;  /* 0x0000000000307805 */ /* 0x000fe4000001ff00 */
[----:B------:R-:W-:Y:S02]  /*6020*/  CS2R R42, SRZ ;  /* 0x00000000002a7805 */ /* 0x000fe4000001ff00 */
[----:B------:R-:W-:Y:S05]  /*6030*/  CS2R R40, SRZ ;  /* 0x0000000000287805 */ /* 0x000fea000001ff00 */
[----:B------:R-:W-:Y:S01]  /*6040*/  @P1 VIADD R2, R4, 0xfffffff0 ;  /* 0xfffffff004021836 */ /* 0x000fe20000000000 */
[----:B------:R-:W-:Y:S06]  /*6050*/  @P2 BRA `(.L_x_107) ;  /* 0x00000000000c2947 */ /* 0x000fec0003800000 */
[----:B------:R-:W-:Y:S04]  /*6060*/  SHF.L.U32 R5, R83, 0x1f, RZ ;  /* 0x0000001f53057819 */ /* 0x000fe800000006ff */
[----:B------:R-:W1:Y:S02]  /*6070*/  SYNCS.PHASECHK.TRANS64.TRYWAIT P1, [R0+URZ+0x40], R5 ;  /* 0x00004005000075a7 */ /* 0x000e6400080211ff */
[----:B-1----:R-:W-:Y:S05]  /*6080*/  @!P1 BRA `(.L_x_108) ;  /* 0x0000001c00ec9947 */ /* 0x002fea0003800000 */
.L_x_107:
[----:B------:R-:W-:Y:S05]  /*6090*/  BSYNC B0 ;  /* 0x0000000000007941 */ /* 0x000fea0003800000 */
.L_x_106:
[----:B------:R-:W-:Y:S01]  /*60a0*/  UIADD3 UR5, UPT, UPT, UR56, 0x1, URZ ;  /* 0x0000000138057890 */ /* 0x000fe2000fffe0ff */
[----:B------:R-:W-:Y:S03]  /*60b0*/  ISETP.NE.AND P1, PT, R85, RZ, PT ;  /* 0x000000ff5500720c */ /* 0x000fe60003f25270 */
[----:B------:R-:W-:Y:S04]  /*60c0*/  UISETP.NE.AND UP0, UPT, UR5, 0x3, UPT ;  /* 0x000000030500788c */ /* 0x000fe8000bf05270 */
[----:B------:R-:W-:Y:S02]  /*60d0*/  USEL UR4, URZ, 0x1, UP0 ;  /* 0x00000001ff047887 */ /* 0x000fe40008000000 */
[----:B------:R-:W-:Y:S04]  /*60e0*/  USEL UR5, UR5, URZ, UP0 ;  /* 0x000000ff05057287 */ /* 0x000fe80008000000 */
[----:B------:R3:W1:Y:S01]  /*60f0*/  @P1 LDS.128 R48, [R2] ;  /* 0x0000000002301984 */ /* 0x0006620000000c00 */
[----:B------:R-:W-:Y:S01]  /*6100*/  LOP3.LUT R83, R83, UR4, RZ, 0x3c, !PT ;  /* 0x0000000453537c12 */ /* 0x000fe2000f8e3cff */
[----:B------:R-:W-:Y:S02]  /*6110*/  IMAD.U32 R80, RZ, RZ, UR5 ;  /* 0x00000005ff507e24 */ /* 0x000fe4000f8e00ff */
[----:B------:R3:W1:Y:S04]  /*6120*/  @P1 LDS.128 R40, [R39+0x200] ;  /* 0x0002000027281984 */ /* 0x0006680000000c00 */
.L_x_105:
[----:B------:R-:W-:Y:S05]  /*6130*/  BSYNC B1 ;  /* 0x0000000000017941 */ /* 0x000fea0003800000 */
.L_x_104:
[----:B-1----:R-:W-:Y:S04]  /*6140*/  SHF.R.U32.HI R5, RZ, 0x15, R34 ;  /* 0x00000015ff057819 */ /* 0x002fe80000011622 */
[----:B------:R-:W-:Y:S01]  /*6150*/  LOP3.LUT P1, RZ, R5, 0x3, R70, 0x48, !PT ;  /* 0x0000000305ff7812 */ /* 0x000fe20007824846 */
[----:B------:R-:W-:Y:S01]  /*6160*/  @!UPT UIADD3 URZ, UPT, UPT, URZ, URZ, URZ ;  /* 0x000000fffffff290 */ /* 0x000fe2000fffe0ff */
[----:B----4-:R-:W-:Y:S11]  /*6170*/  @P0 BRA `(.L_x_109) ;  /* 0x0000000000080947 */ /* 0x010ff60003800000 */
[----:B------:R-:W1:Y:S02]  /*6180*/  SYNCS.PHASECHK.TRANS64.TRYWAIT P0, [R76+URZ+0xa0], R3 ;  /* 0x0000a0034c0075a7 */ /* 0x000e6400080011ff */
[----:B-1----:R-:W-:Y:S05]  /*6190*/  @!P0 BRA `(.L_x_110) ;  /* 0x0000001c00bc8947 */ /* 0x002fea0003800000 */
.L_x_109:
[----:B------:R-:W-:Y:S05]  /*61a0*/  @!P1 BRA `(.L_x_111) ;  /* 0x0000000000409947 */ /* 0x000fea0003800000 */
[----:B------:R-:W4:Y:S01]  /*61b0*/  LDCU.64 UR8, c[0x4][0x70] ;  /* 0x01000e00ff0877ac */ /* 0x000f220008000a00 */
[----:B-1----:R-:W-:Y:S01]  /*61c0*/  MOV R3, 0x0 ;  /* 0x0000000000037802 */ /* 0x002fe20000000f00 */
[----:B------:R-:W-:Y:S02]  /*61d0*/  HFMA2 R12, -RZ, RZ, 0, 5.9604644775390625e-08 ;  /* 0x00000001ff0c7431 */ /* 0x000fe400000001ff */
[----:B------:R-:W-:Y:S02]  /*61e0*/  IMAD.MOV.U32 R8, RZ, RZ, 0x192 ;  /* 0x00000192ff087424 */ /* 0x000fe400078e00ff */
[----:B------:R-:W-:Y:S01]  /*61f0*/  IMAD.MOV.U32 R13, RZ, RZ, RZ ;  /* 0x000000ffff0d7224 */ /* 0x000fe200078e00ff */
[----:B------:R-:W1:Y:S01]  /*6200*/  LDCU.64 UR6, c[0x4][0x78] ;  /* 0x01000f00ff0677ac */ /* 0x000e620008000a00 */
[----:B---3--:R-:W3:Y:S01]  /*6210*/  LDC.64 R2, c[0x4][R3] ;  /* 0x0100000003027b82 */ /* 0x008ee20000000a00 */
[----:B------:R-:W5:Y:S01]  /*6220*/  LDCU.64 UR4, c[0x4][0x10] ;  /* 0x01000200ff0477ac */ /* 0x000f620008000a00 */
[----:B----4-:R-:W-:Y:S01]  /*6230*/  MOV R5, UR9 ;  /* 0x0000000900057c02 */ /* 0x010fe20008000f00 */
[----:B------:R-:W-:Y:S01]  /*6240*/  IMAD.U32 R4, RZ, RZ, UR8 ;  /* 0x00000008ff047e24 */ /* 0x000fe2000f8e00ff */
[----:B-1----:R-:W-:Y:S01]  /*6250*/  MOV R7, UR7 ;  /* 0x0000000700077c02 */ /* 0x002fe20008000f00 */
[----:B------:R-:W-:Y:S01]  /*6260*/  IMAD.U32 R6, RZ, RZ, UR6 ;  /* 0x00000006ff067e24 */ /* 0x000fe2000f8e00ff */
[----:B-----5:R-:W-:Y:S01]  /*6270*/  MOV R11, UR5 ;  /* 0x00000005000b7c02 */ /* 0x020fe20008000f00 */
[----:B------:R-:W-:Y:S02]  /*6280*/  IMAD.U32 R10, RZ, RZ, UR4 ;  /* 0x00000004ff0a7e24 */ /* 0x000fe4000f8e00ff */
[----:B------:R-:W-:Y:S07]  /*6290*/  LEPC R20, `(.L_x_111) ;  /* 0x000000001014794e */ /* 0x000fee0000000000 */
[----:B--23--:R-:W-:Y:S05]  /*62a0*/  CALL.ABS.NOINC R2 ;  /* 0x0000000002007343 */ /* 0x00cfea0003c00000 */
.L_x_111:
[----:B------:R-:W-:Y:S05]  /*62b0*/  WARPSYNC.ALL ;  /* 0x0000000000007948 */ /* 0x000fea0003800000 */
[----:B------:R-:W-:Y:S01]  /*62c0*/  R2UR UR4, R34 ;  /* 0x00000000220472ca */ /* 0x000fe200000e0000 */
[--C-:B------:R-:W-:Y:S01]  /*62d0*/  HADD2.F32 R20, -RZ, R40.reuse.H0_H0 ;  /* 0x20000028ff147230 */ /* 0x100fe20000004100 */
[----:B------:R-:W-:Y:S01]  /*62e0*/  MOV R84, 0x10 ;  /* 0x0000001000547802 */ /* 0x000fe20000000f00 */
[----:B------:R-:W-:Y:S01]  /*62f0*/  HADD2.F32 R21, -RZ, R40.H1_H1 ;  /* 0x30000028ff157230 */ /* 0x000fe20000004100 */
[----:B------:R-:W-:Y:S01]  /*6300*/  LOP3.LUT P6, RZ, R69, 0x40, RZ, 0xc0, !PT ;  /* 0x0000004045ff7812 */ /* 0x000fe200078cc0ff */
[----:B------:R-:W-:Y:S01]  /*6310*/  HADD2.F32 R36, -RZ, R41.H1_H1 ;  /* 0x30000029ff247230 */ /* 0x000fe20000004100 */
[----:B------:R-:W-:Y:S01]  /*6320*/  ISETP.NE.AND P0, PT, R74, RZ, PT ;  /* 0x000000ff4a00720c */ /* 0x000fe20003f05270 */
[----:B------:R-:W-:Y:S01]  /*6330*/  HADD2.F32 R37, -RZ, R43.H0_H0 ;  /* 0x2000002bff257230 */ /* 0x000fe20000004100 */
[----:B------:R-:W-:Y:S01]  /*6340*/  SEL R84, R84, 0xfffffff0, !P6 ;  /* 0xfffffff054547807 */ /* 0x000fe20007000000 */
[----:B------:R-:W-:Y:S03]  /*6350*/  BSSY.RECONVERGENT B0, `(.L_x_112) ;  /* 0x000004e000007945 */ /* 0x000fe60003800200 */
[----:B------:R-:W-:Y:S01]  /*6360*/  IADD3 R86, PT, PT, R39, R84, RZ ;  /* 0x0000005427567210 */ /* 0x000fe20007ffe0ff */
[----:B------:R-:W2:Y:S02]  /*6370*/  LDTM.x16 R4, tmem[UR4] ;  /* 0x00000004000479ee */ /* 0x000ea40008240000 */
[C---:B--2---:R-:W-:Y:S01]  /*6380*/  FMUL R0, R32.reuse, R4 ;  /* 0x0000000420007220 */ /* 0x044fe20000400000 */
[C---:B---3--:R-:W-:Y:S01]  /*6390*/  FMUL R2, R32.reuse, R5 ;  /* 0x0000000520027220 */ /* 0x048fe20000400000 */
[C---:B-1----:R-:W-:Y:S01]  /*63a0*/  FMUL R3, R32.reuse, R6 ;  /* 0x0000000620037220 */ /* 0x042fe20000400000 */
[C---:B------:R-:W-:Y:S01]  /*63b0*/  FMUL R7, R32.reuse, R7 ;  /* 0x0000000720077220 */ /* 0x040fe20000400000 */
[C---:B------:R-:W-:Y:S01]  /*63c0*/  FFMA R0, R35.reuse, R20, R0 ;  /* 0x0000001423007223 */ /* 0x040fe20000000000 */
[----:B------:R-:W-:Y:S02]  /*63d0*/  HADD2.F32 R20, -RZ, R41.H0_H0 ;  /* 0x20000029ff147230 */ /* 0x000fe40000004100 */
[C---:B------:R-:W-:Y:S01]  /*63e0*/  FFMA R2, R35.reuse, R21, R2 ;  /* 0x0000001523027223 */ /* 0x040fe20000000002 */
[--C-:B------:R-:W-:Y:S02]  /*63f0*/  HADD2.F32 R21, -RZ, R42.reuse.H0_H0 ;  /* 0x2000002aff157230 */ /* 0x100fe40000004100 */
[C---:B------:R-:W-:Y:S01]  /*6400*/  FMUL R4, R32.reuse, R8 ;  /* 0x0000000820047220 */ /* 0x040fe20000400000 */
[C---:B------:R-:W-:Y:S01]  /*6410*/  FMUL R5, R32.reuse, R9 ;  /* 0x0000000920057220 */ /* 0x040fe20000400000 */
[C---:B------:R-:W-:Y:S01]  /*6420*/  FFMA R3, R35.reuse, R20, R3 ;  /* 0x0000001423037223 */ /* 0x040fe20000000003 */
[----:B------:R-:W-:Y:S02]  /*6430*/  HADD2.F32 R20, -RZ, R42.H1_H1 ;  /* 0x3000002aff147230 */ /* 0x000fe40000004100 */
[C---:B------:R-:W-:Y:S01]  /*6440*/  FFMA R7, R35.reuse, R36, R7 ;  /* 0x0000002423077223 */ /* 0x040fe20000000007 */
[C---:B------:R-:W-:Y:S01]  /*6450*/  FMUL R6, R32.reuse, R10 ;  /* 0x0000000a20067220 */ /* 0x040fe20000400000 */
[----:B------:R-:W-:Y:S02]  /*6460*/  HADD2.F32 R36, -RZ, R43.H1_H1 ;  /* 0x3000002bff247230 */ /* 0x000fe40000004100 */
[C---:B------:R-:W-:Y:S01]  /*6470*/  FMUL R11, R32.reuse, R11 ;  /* 0x0000000b200b7220 */ /* 0x040fe20000400000 */
[C---:B------:R-:W-:Y:S01]  /*6480*/  FFMA R4, R35.reuse, R21, R4 ;  /* 0x0000001523047223 */ /* 0x040fe20000000004 */
[C---:B------:R-:W-:Y:S01]  /*6490*/  FFMA R5, R35.reuse, R20, R5 ;  /* 0x0000001423057223 */ /* 0x040fe20000000005 */
[C---:B------:R-:W-:Y:S01]  /*64a0*/  FFMA R6, R35.reuse, R37, R6 ;  /* 0x0000002523067223 */ /* 0x040fe20000000006 */
[--C-:B------:R-:W-:Y:S02]  /*64b0*/  HADD2.F32 R20, -RZ, R48.reuse.H0_H0 ;  /* 0x20000030ff147230 */ /* 0x100fe40000004100 */
[C---:B------:R-:W-:Y:S01]  /*64c0*/  FFMA R11, R35.reuse, R36, R11 ;  /* 0x00000024230b7223 */ /* 0x040fe2000000000b */
[C---:B------:R-:W-:Y:S01]  /*64d0*/  FMUL R8, R32.reuse, R12 ;  /* 0x0000000c20087220 */ /* 0x040fe20000400000 */
[----:B------:R-:W-:Y:S02]  /*64e0*/  HADD2.F32 R36, -RZ, R48.H1_H1 ;  /* 0x30000030ff247230 */ /* 0x000fe40000004100 */
[C---:B------:R-:W-:Y:S01]  /*64f0*/  FMUL R9, R32.reuse, R13 ;  /* 0x0000000d20097220 */ /* 0x040fe20000400000 */
[--C-:B------:R-:W-:Y:S02]  /*6500*/  HADD2.F32 R21, -RZ, R49.reuse.H0_H0 ;  /* 0x20000031ff157230 */ /* 0x100fe40000004100 */
[C---:B------:R-:W-:Y:S01]  /*6510*/  FMUL R10, R32.reuse, R14 ;  /* 0x0000000e200a7220 */ /* 0x040fe20000400000 */
[C---:B------:R-:W-:Y:S01]  /*6520*/  FFMA R8, R35.reuse, R20, R8 ;  /* 0x0000001423087223 */ /* 0x040fe20000000008 */
[----:B------:R-:W-:Y:S02]  /*6530*/  HADD2.F32 R20, -RZ, R49.H1_H1 ;  /* 0x30000031ff147230 */ /* 0x000fe40000004100 */
[C---:B------:R-:W-:Y:S01]  /*6540*/  FFMA R9, R35.reuse, R36, R9 ;  /* 0x0000002423097223 */ /* 0x040fe20000000009 */
[C---:B------:R-:W-:Y:S01]  /*6550*/  FMUL R15, R32.reuse, R15 ;  /* 0x0000000f200f7220 */ /* 0x040fe20000400000 */
[C---:B------:R-:W-:Y:S01]  /*6560*/  FFMA R10, R35.reuse, R21, R10 ;  /* 0x00000015230a7223 */ /* 0x040fe2000000000a */
[--C-:B------:R-:W-:Y:S02]  /*6570*/  HADD2.F32 R21, -RZ, R50.reuse.H0_H0 ;  /* 0x20000032ff157230 */ /* 0x100fe40000004100 */
[C---:B------:R-:W-:Y:S01]  /*6580*/  FMUL R12, R32.reuse, R16 ;  /* 0x00000010200c7220 */ /* 0x040fe20000400000 */
[----:B------:R-:W-:Y:S02]  /*6590*/  HADD2.F32 R36, -RZ, R50.H1_H1 ;  /* 0x30000032ff247230 */ /* 0x000fe40000004100 */
[C---:B------:R-:W-:Y:S01]  /*65a0*/  FFMA R15, R35.reuse, R20, R15 ;  /* 0x00000014230f7223 */ /* 0x040fe2000000000f */
[C---:B------:R-:W-:Y:S01]  /*65b0*/  FMUL R13, R32.reuse, R17 ;  /* 0x00000011200d7220 */ /* 0x040fe20000400000 */
[--C-:B------:R-:W-:Y:S02]  /*65c0*/  HADD2.F32 R37, -RZ, R51.reuse.H0_H0 ;  /* 0x20000033ff257230 */ /* 0x100fe40000004100 */
[C---:B------:R-:W-:Y:S01]  /*65d0*/  FMUL R14, R32.reuse, R18 ;  /* 0x00000012200e7220 */ /* 0x040fe20000400000 */
[----:B------:R-:W-:Y:S02]  /*65e0*/  HADD2.F32 R20, -RZ, R51.H1_H1 ;  /* 0x30000033ff147230 */ /* 0x000fe40000004100 */
[----:B------:R-:W-:Y:S01]  /*65f0*/  FMUL R19, R32, R19 ;  /* 0x0000001320137220 */ /* 0x000fe20000400000 */
[----:B------:R-:W-:Y:S01]  /*6600*/  F2FP.F16.F32.PACK_AB R44, R2, R0 ;  /* 0x00000000022c723e */ /* 0x000fe200000000ff */
[----:B------:R-:W-:Y:S01]  /*6610*/  FFMA R12, R35, R21, R12 ;  /* 0x00000015230c7223 */ /* 0x000fe2000000000c */
[----:B------:R-:W-:Y:S01]  /*6620*/  F2FP.F16.F32.PACK_AB R45, R7, R3 ;  /* 0x00000003072d723e */ /* 0x000fe200000000ff */
[----:B------:R-:W-:Y:S01]  /*6630*/  FFMA R13, R35, R36, R13 ;  /* 0x00000024230d7223 */ /* 0x000fe2000000000d */
[----:B------:R-:W-:Y:S01]  /*6640*/  F2FP.F16.F32.PACK_AB R46, R5, R4 ;  /* 0x00000004052e723e */ /* 0x000fe200000000ff */
[----:B------:R-:W-:Y:S01]  /*6650*/  FFMA R14, R35, R37, R14 ;  /* 0x00000025230e7223 */ /* 0x000fe2000000000e */
[----:B------:R-:W-:Y:S01]  /*6660*/  F2FP.F16.F32.PACK_AB R47, R11, R6 ;  /* 0x000000060b2f723e */ /* 0x000fe200000000ff */
[----:B------:R-:W-:Y:S01]  /*6670*/  FFMA R19, R35, R20, R19 ;  /* 0x0000001423137223 */ /* 0x000fe20000000013 */
[----:B------:R-:W-:Y:S02]  /*6680*/  F2FP.F16.F32.PACK_AB R64, R9, R8 ;  /* 0x000000080940723e */ /* 0x000fe400000000ff */
[----:B------:R-:W-:Y:S01]  /*6690*/  F2FP.F16.F32.PACK_AB R65, R15, R10 ;  /* 0x0000000a0f41723e */ /* 0x000fe200000000ff */
[----:B------:R1:W-:Y:S01]  /*66a0*/  STS.128 [R39+0x200], R44 ;  /* 0x0002002c27007388 */ /* 0x0003e20000000c00 */
[----:B------:R-:W-:Y:S02]  /*66b0*/  F2FP.F16.F32.PACK_AB R66, R13, R12 ;  /* 0x0000000c0d42723e */ /* 0x000fe400000000ff */
[----:B------:R-:W-:Y:S05]  /*66c0*/  F2FP.F16.F32.PACK_AB R67, R19, R14 ;  /* 0x0000000e1343723e */ /* 0x000fea00000000ff */
[----:B------:R1:W-:Y:S01]  /*66d0*/  STS.128 [R86+0x200], R64 ;  /* 0x0002004056007388 */ /* 0x0003e20000000c00 */
[----:B------:R-:W-:Y:S01]  /*66e0*/  @!PT LDS RZ, [RZ] ;  /* 0x00000000fffff984 */ /* 0x000fe20000000800 */
[----:B------:R-:W-:Y:S01]  /*66f0*/  @!PT LDS RZ, [RZ] ;  /* 0x00000000fffff984 */ /* 0x000fe20000000800 */
[----:B------:R-:W-:Y:S01]  /*6700*/  @!PT LDS RZ, [RZ] ;  /* 0x00000000fffff984 */ /* 0x000fe20000000800 */
[----:B------:R-:W-:Y:S01]  /*6710*/  @!PT LDS RZ, [RZ] ;  /* 0x00000000fffff984 */ /* 0x000fe20000000800 */
[----:B------:R2:W-:Y:S07]  /*6720*/  MEMBAR.ALL.CTA ;  /* 0x0000000000007992 */ /* 0x0005ee0000008000 */
[----:B--2---:R-:W2:Y:S02]  /*6730*/  FENCE.VIEW.ASYNC.S ;  /* 0x00000000000073c6 */ /* 0x004ea40000000000 */
[----:B--2---:R-:W-:Y:S06]  /*6740*/  BAR.SYNC.DEFER_BLOCKING 0x1, 0x80 ;  /* 0x0042000000007b1d */ /* 0x004fec0000010000 */
[----:B------:R-:W-:Y:S05]  /*6750*/  @P0 BRA `(.L_x_113) ;  /* 0x0000000000340947 */ /* 0x000fea0003800000 */
[----:B------:R-:W-:Y:S01]  /*6760*/  R2UR UR10, R38 ;  /* 0x00000000260a72ca */ /* 0x000fe200000e0000 */
[----:B------:R-:W-:Y:S01]  /*6770*/  UIADD3 UR8, UP0, UPT, UR54, 0x680, URZ ;  /* 0x0000068036087890 */ /* 0x000fe2000ff1e0ff */
[----:B------:R-:W-:Y:S01]  /*6780*/  UMOV UR43, UR36 ;  /* 0x00000024002b7c82 */ /* 0x000fe20008000000 */
[----:B------:R-:W-:Y:S02]  /*6790*/  UIADD3 UR5, UPT, UPT, UR41, 0x20, URZ ;  /* 0x0000002029057890 */ /* 0x000fe4000fffe0ff */
[----:B------:R-:W-:Y:S01]  /*67a0*/  UIADD3.X UR9, UPT, UPT, URZ, UR55, URZ, UP0, !UPT ;  /* 0x00000037ff097290 */ /* 0x000fe200087fe4ff */
[----:B------:R-:W-:Y:S01]  /*67b0*/  UMOV UR6, UR42 ;  /* 0x0000002a00067c82 */ /* 0x000fe20008000000 */
[----:B------:R-:W-:Y:S06]  /*67c0*/  UMOV UR7, UR36 ;  /* 0x0000002400077c82 */ /* 0x000fec0008000000 */
[----:B------:R-:W-:Y:S04]  /*67d0*/  UIADD3 UR10, UPT, UPT, UR48, UR10, URZ ;  /* 0x0000000a300a7290 */ /* 0x000fe8000fffe0ff */
[----:B------:R-:W-:Y:S02]  /*67e0*/  UIADD3 UR40, UPT, UPT, UR10, 0x200, URZ ;  /* 0x000002000a287890 */ /* 0x000fe4000fffe0ff */
[----:B------:R-:W-:Y:S07]  /*67f0*/  UIADD3 UR4, UPT, UPT, UR10, 0xa00, URZ ;  /* 0x00000a000a047890 */ /* 0x000fee000fffe0ff */
[----:B------:R2:W-:Y:S02]  /*6800*/  UTMASTG.3D [UR40], [UR8] ;  /* 0x00000028080073b5 */ /* 0x0005e40008010000 */
[----:B------:R2:W-:Y:S02]  /*6810*/  UTMASTG.3D [UR4], [UR8] ;  /* 0x00000004080073b5 */ /* 0x0005e40008010000 */
[----:B--2---:R0:W-:Y:S02]  /*6820*/  UTMACMDFLUSH ;  /* 0x00000000000079b7 */ /* 0x0041e40000000000 */
.L_x_113:
[----:B------:R-:W-:Y:S05]  /*6830*/  BSYNC.RECONVERGENT B0 ;  /* 0x0000000000007941 */ /* 0x000fea0003800200 */
.L_x_112:
[----:B------:R-:W-:Y:S01]  /*6840*/  UIADD3 UR40, UPT, UPT, UR56, 0x1, URZ ;  /* 0x0000000138287890 */ /* 0x000fe2000fffe0ff */
[----:B------:R-:W-:Y:S03]  /*6850*/  BSSY.RECONVERGENT B0, `(.L_x_114) ;  /* 0x0000005000007945 */ /* 0x000fe60003800200 */
[----:B------:R-:W-:Y:S04]  /*6860*/  UISETP.NE.AND UP0, UPT, UR40, 0x3, UPT ;  /* 0x000000032800788c */ /* 0x000fe8000bf05270 */
[----:B------:R-:W-:Y:S01]  /*6870*/  USEL UR43, UR40, URZ, UP0 ;  /* 0x000000ff282b7287 */ /* 0x000fe20008000000 */
[----:B------:R-:W-:Y:S11]  /*6880*/  @P0 BRA `(.L_x_115) ;  /* 0x0000000000040947 */ /* 0x000ff60003800000 */
[----:B------:R-:W-:Y:S04]  /*6890*/  DEPBAR.LE SB0, 0x1 ;  /* 0x000080400000791a */ /* 0x000fe80000000000 */
.L_x_115:
[----:B------:R-:W-:Y:S05]  /*68a0*/  BSYNC.RECONVERGENT B0 ;  /* 0x0000000000007941 */ /* 0x000fea0003800200 */
.L_x_114:
[----:B------:R-:W-:Y:S01]  /*68b0*/  BAR.SYNC.DEFER_BLOCKING 0x1, 0x80 ;  /* 0x0042000000007b1d */ /* 0x000fe20000010000 */
[----:B------:R-:W-:Y:S01]  /*68c0*/  ISETP.NE.AND P1, PT, R79, RZ, PT ;  /* 0x000000ff4f00720c */ /* 0x000fe20003f25270 */
[----:B------:R-:W-:Y:S01]  /*68d0*/  UISETP.NE.AND UP0, UPT, UR50, URZ, UPT ;  /* 0x000000ff3200728c */ /* 0x000fe2000bf05270 */
[----:B------:R-:W-:Y:S11]  /*68e0*/  LEA R2, R80, UR48, 0x3 ;  /* 0x0000003050027c11 */ /* 0x000ff6000f8e18ff */
[----:B------:R-:W-:Y:S01]  /*68f0*/  @P1 SHF.L.U32 R3, R83, 0x1f, RZ ;  /* 0x0000001f53031819 */ /* 0x000fe200000006ff */
[----:B------:R-:W-:Y:S06]  /*6900*/  BRA.U !UP0, `(.L_x_116) ;  /* 0x0000000108247547 */ /* 0x000fec000b800000 */
[----:B------:R-:W-:Y:S01]  /*6910*/  IMAD.U32 R5, RZ, RZ, UR49 ;  /* 0x00000031ff057e24 */ /* 0x000fe2000f8e00ff */
[----:B------:R-:W-:Y:S01]  /*6920*/  MOV R0, UR37 ;  /* 0x0000002500007c02 */ /* 0x000fe20008000f00 */
[----:B------:R-:W-:Y:S03]  /*6930*/  UIADD3 UR49, UPT, UPT, UR49, 0x1, URZ ;  /* 0x0000000131317890 */ /* 0x000fe6000fffe0ff */
[----:B------:R-:W-:Y:S01]  /*6940*/  @P1 LEA R5, R5, UR48, 0x3 ;  /* 0x0000003005051c11 */ /* 0x000fe2000f8e18ff */
[----:B------:R-:W-:Y:S04]  /*6950*/  UISETP.NE.AND UP0, UPT, UR49, 0x3, UPT ;  /* 0x000000033100788c */ /* 0x000fe8000bf05270 */
[----:B------:R-:W-:Y:S01]  /*6960*/  @P1 VIADD R5, R5, 0x58 ;  /* 0x0000005805051836 */ /* 0x000fe20000000000 */
[----:B------:R-:W-:Y:S04]  /*6970*/  USEL UR49, UR49, URZ, UP0 ;  /* 0x000000ff31317287 */ /* 0x000fe80008000000 */
[----:B------:R-:W-:Y:S04]  /*6980*/  @P1 PRMT R0, R0, 0x654, R5 ;  /* 0x0000065400001816 */ /* 0x000fe80000000005 */
[----:B------:R2:W-:Y:S04]  /*6990*/  @P1 SYNCS.ARRIVE.TRANS64.RED.A1T0 RZ, [R0+URZ], RZ ;  /* 0x000000ff00ff19a7 */ /* 0x0005e800081004ff */
.L_x_116:
[----:B------:R-:W3:Y:S01]  /*69a0*/  @P1 SYNCS.PHASECHK.TRANS64.TRYWAIT P0, [R2+URZ+0x40], R3 ;  /* 0x00004003020015a7 */ /* 0x000ee200080011ff */
[----:B------:R-:W-:Y:S01]  /*69b0*/  BSSY B1, `(.L_x_117) ;  /* 0x0000012000017945 */ /* 0x000fe20003800000 */
[----:B---3--:R-:W-:Y:S03]  /*69c0*/  @P1 SEL R82, RZ, 0x1, !P0 ;  /* 0x00000001ff521807 */ /* 0x008fe60004000000 */
[----:B------:R-:W-:Y:S05]  /*69d0*/  @!P1 BRA `(.L_x_118) ;  /* 0x00000000003c9947 */ /* 0x000fea0003800000 */
[----:B------:R-:W-:Y:S01]  /*69e0*/  ISETP.NE.AND P1, PT, R85, RZ, PT ;  /* 0x000000ff5500720c */ /* 0x000fe20003f25270 */
[----:B------:R-:W-:Y:S01]  /*69f0*/  BSSY B0, `(.L_x_119) ;  /* 0x0000009000007945 */ /* 0x000fe20003800000 */
[----:B------:R-:W-:Y:S11]  /*6a00*/  ISETP.NE.AND P0, PT, R82, RZ, PT ;  /* 0x000000ff5200720c */ /* 0x000ff60003f05270 */
[----:B------:R-:W-:Y:S05]  /*6a10*/  @P1 IMAD R80, R80, 0x1000, R81 ;  /* 0x0000100050501824 */ /* 0x000fea00078e0251 */
[----:B------:R-:W-:Y:S05]  /*6a20*/  @P1 IADD3 R3, PT, PT, R80, UR48, RZ ;  /* 0x0000003050031c10 */ /* 0x000fea000fffe0ff */
[----:B--2---:R-:W-:Y:S01]  /*6a30*/  @P1 IMAD.IADD R0, R84, 0x1, R3 ;  /* 0x0000000154001824 */ /* 0x004fe200078e0203 */
[----:B------:R-:W-:Y:S06]  /*6a40*/  @P0 BRA `(.L_x_120) ;  /* 0x00000000000c0947 */ /* 0x000fec0003800000 */
[----:B------:R-:W-:Y:S04]  /*6a50*/  SHF.L.U32 R83, R83, 0x1f, RZ ;  /* 0x0000001f53537819 */ /* 0x000fe800000006ff */
[----:B------:R-:W2:Y:S02]  /*6a60*/  SYNCS.PHASECHK.TRANS64.TRYWAIT P0, [R2+URZ+0x40], R83 ;  /* 0x00004053020075a7 */ /* 0x000ea400080011ff */
[----:B--2---:R-:W-:Y:S05]  /*6a70*/  @!P0 BRA `(.L_x_121) ;  /* 0x0000001400988947 */ /* 0x004fea0003800000 */
.L_x_120:
[----:B------:R-:W-:Y:S05]  /*6a80*/  BSYNC B0 ;  /* 0x0000000000007941 */ /* 0x000fea0003800000 */
.L_x_119:
[----:B------:R-:W-:Y:S11]  /*6a90*/  ISETP.NE.AND P0, PT, R85, RZ, PT ;  /* 0x000000ff5500720c */ /* 0x000ff60003f05270 */
[----:B------:R-:W-:Y:S02]  /*6aa0*/  @!UPT UIADD3 URZ, UPT, UPT, URZ, URZ, URZ ;  /* 0x000000fffffff290 */ /* 0x000fe4000fffe0ff */
[----:B------:R3:W4:Y:S04]  /*6ab0*/  @P0 LDS.128 R40, [R80+UR48+0x200] ;  /* 0x0002003050280984 */ /* 0x0007280008000c00 */
[----:B------:R3:W1:Y:S02]  /*6ac0*/  @P0 LDS.128 R48, [R0+0x200] ;  /* 0x0002000000300984 */ /* 0x0006640000000c00 */
.L_x_118:
[----:B------:R-:W-:Y:S05]  /*6ad0*/  BSYNC B1 ;  /* 0x0000000000017941 */ /* 0x000fea0003800000 */
.L_x_117:
[----:B------:R-:W-:Y:S05]  /*6ae0*/  VIADD R3, R34, 0x10 ;  /* 0x0000001022037836 */ /* 0x000fea0000000000 */
[----:B------:R-:W-:Y:S04]  /*6af0*/  SHF.R.U32.HI R3, RZ, 0x15, R3 ;  /* 0x00000015ff037819 */ /* 0x000fe80000011603 */
[----:B------:R-:W-:Y:S11]  /*6b00*/  LOP3.LUT P0, RZ, R3, 0x3, R70, 0x48, !PT ;  /* 0x0000000303ff7812 */ /* 0x000ff60007804846 */
[----:B------:R-:W-:Y:S02]  /*6b10*/  @!UPT UIADD3 URZ, UPT, UPT, URZ, URZ, URZ ;  /* 0x000000fffffff290 */ /* 0x000fe4000fffe0ff */
[----:B------:R-:W-:Y:S05]  /*6b20*/  @!P0 BRA `(.L_x_122) ;  /* 0x0000000000408947 */ /* 0x000fea0003800000 */
[----:B------:R-:W5:Y:S01]  /*6b30*/  LDCU.64 UR8, c[0x4][0x70] ;  /* 0x01000e00ff0877ac */ /* 0x000f620008000a00 */
[----:B------:R-:W-:Y:S01]  /*6b40*/  MOV R3, 0x0 ;  /* 0x0000000000037802 */ /* 0x000fe20000000f00 */
[----:B------:R-:W-:Y:S02]  /*6b50*/  HFMA2 R12, -RZ, RZ, 0, 5.9604644775390625e-08 ;  /* 0x00000001ff0c7431 */ /* 0x000fe400000001ff */
[----:B------:R-:W-:Y:S02]  /*6b60*/  IMAD.MOV.U32 R8, RZ, RZ, 0x192 ;  /* 0x00000192ff087424 */ /* 0x000fe400078e00ff */
[----:B------:R-:W-:Y:S01]  /*6b70*/  IMAD.MOV.U32 R13, RZ, RZ, RZ ;  /* 0x000000ffff0d7224 */ /* 0x000fe200078e00ff */
[----:B------:R-:W3:Y:S01]  /*6b80*/  LDCU.64 UR6, c[0x4][0x78] ;  /* 0x01000f00ff0677ac */ /* 0x000ee20008000a00 */
[----:B--2---:R-:W2:Y:S01]  /*6b90*/  LDC.64 R2, c[0x4][R3] ;  /* 0x0100000003027b82 */ /* 0x004ea20000000a00 */
[----:B------:R-:W4:Y:S01]  /*6ba0*/  LDCU.64 UR4, c[0x4][0x10] ;  /* 0x01000200ff0477ac */ /* 0x000f220008000a00 */
[----:B-----5:R-:W-:Y:S01]  /*6bb0*/  MOV R5, UR9 ;  /* 0x0000000900057c02 */ /* 0x020fe20008000f00 */
[----:B------:R-:W-:Y:S01]  /*6bc0*/  IMAD.U32 R4, RZ, RZ, UR8 ;  /* 0x00000008ff047e24 */ /* 0x000fe2000f8e00ff */
[----:B---3--:R-:W-:Y:S01]  /*6bd0*/  MOV R7, UR7 ;  /* 0x0000000700077c02 */ /* 0x008fe20008000f00 */
[----:B------:R-:W-:Y:S01]  /*6be0*/  IMAD.U32 R6, RZ, RZ, UR6 ;  /* 0x00000006ff067e24 */ /* 0x000fe2000f8e00ff */
[----:B----4-:R-:W-:Y:S01]  /*6bf0*/  MOV R11, UR5 ;  /* 0x00000005000b7c02 */ /* 0x010fe20008000f00 */
[----:B------:R-:W-:Y:S02]  /*6c00*/  IMAD.U32 R10, RZ, RZ, UR4 ;  /* 0x00000004ff0a7e24 */ /* 0x000fe4000f8e00ff */
[----:B------:R-:W-:Y:S07]  /*6c10*/  LEPC R20, `(.L_x_122) ;  /* 0x000000001014794e */ /* 0x000fee0000000000 */
[----:B-12---:R-:W-:Y:S05]  /*6c20*/  CALL.ABS.NOINC R2 ;  /* 0x0000000002007343 */ /* 0x006fea0003c00000 */
.L_x_122:
[----:B------:R-:W-:Y:S01]  /*6c30*/  ISETP.NE.AND P0, PT, R74, RZ, PT ;  /* 0x000000ff4a00720c */ /* 0x000fe20003f05270 */
[----:B------:R-:W-:Y:S05]  /*6c40*/  WARPSYNC.ALL ;  /* 0x0000000000007948 */ /* 0x000fea0003800000 */
[----:B------:R-:W-:Y:S01]  /*6c50*/  R2UR UR4, R34 ;  /* 0x00000000220472ca */ /* 0x000fe200000e0000 */
[--C-:B----4-:R-:W-:Y:S01]  /*6c60*/  HADD2.F32 R20, -RZ, R40.reuse.H0_H0 ;  /* 0x20000028ff147230 */ /* 0x110fe20000004100 */
[----:B------:R-:W-:Y:S01]  /*6c70*/  MOV R81, UR43 ;  /* 0x0000002b00517c02 */ /* 0x000fe20008000f00 */
[----:B------:R-:W-:Y:S01]  /*6c80*/  HADD2.F32 R36, -RZ, R40.H1_H1 ;  /* 0x30000028ff247230 */ /* 0x000fe20000004100 */
[----:B------:R-:W-:Y:S01]  /*6c90*/  IADD3 R76, PT, PT, R76, 0xc0, RZ ;  /* 0x000000c04c4c7810 */ /* 0x000fe20007ffe0ff */
[--C-:B------:R-:W-:Y:S01]  /*6ca0*/  HADD2.F32 R21, -RZ, R41.reuse.H0_H0 ;  /* 0x20000029ff157230 */ /* 0x100fe20000004100 */
[----:B------:R-:W-:Y:S01]  /*6cb0*/  LEA R82, R81, R68, 0xb ;  /* 0x0000004451527211 */ /* 0x000fe200078e58ff */
[----:B------:R-:W-:Y:S01]  /*6cc0*/  HADD2.F32 R37, -RZ, R41.H1_H1 ;  /* 0x30000029ff257230 */ /* 0x000fe20000004100 */
[----:B------:R-:W-:Y:S01]  /*6cd0*/  LOP3.LUT R76, R76, 0xfefffff8, RZ, 0xc0, !PT ;  /* 0xfefffff84c4c7812 */ /* 0x000fe200078ec0ff */
[--C-:B-1----:R-:W-:Y:S01]  /*6ce0*/  HADD2.F32 R39, -RZ, R42.reuse.H0_H0 ;  /* 0x2000002aff277230 */ /* 0x102fe20000004100 */
[----:B------:R-:W-:Y:S01]  /*6cf0*/  LEA R85, R82, UR48, 0x1 ;  /* 0x0000003052557c11 */ /* 0x000fe2000f8e08ff */
[----:B------:R-:W-:Y:S01]  /*6d00*/  HADD2.F32 R38, -RZ, R42.H1_H1 ;  /* 0x3000002aff267230 */ /* 0x000fe20000004100 */
[----:B------:R-:W-:Y:S01]  /*6d10*/  BSSY.RECONVERGENT B0, `(.L_x_123) ;  /* 0x000004f000007945 */ /* 0x000fe20003800200 */
[----:B------:R-:W1:Y:S01]  /*6d20*/  LDTM.x16 R4, tmem[UR4+0x10] ;  /* 0x00001004000479ee */ /* 0x000e620008240000 */
[----:B------:R-:W-:Y:S01]  /*6d30*/  NOP ;  /* 0x0000000000007918 */ /* 0x000fe20000000000 */
[----:B-1----:R1:W-:Y:S01]  /*6d40*/  SYNCS.ARRIVE.TRANS64.RED.A1T0 RZ, [R76+URZ], RZ ;  /* 0x000000ff4cff79a7 */ /* 0x0023e200081004ff */
[----:B------:R-:W-:Y:S01]  /*6d50*/  IADD3 R84, PT, PT, R84, R85, RZ ;  /* 0x0000005554547210 */ /* 0x000fe20007ffe0ff */
[--C-:B------:R-:W-:Y:S02]  /*6d60*/  HADD2.F32 R40, -RZ, R43.reuse.H0_H0 ;  /* 0x2000002bff287230 */ /* 0x100fe40000004100 */
[----:B------:R-:W-:Y:S02]  /*6d70*/  HADD2.F32 R42, -RZ, R43.H1_H1 ;  /* 0x3000002bff2a7230 */ /* 0x000fe40000004100 */
        /* <DEDUP_REMOVED lines=8> */
[C---:B------:R-:W-:Y:S01]  /*6e00*/  FMUL R4, R32.reuse, R4 ;  /* 0x0000000420047220 */ /* 0x040fe20000400000 */
[C---:B------:R-:W-:Y:S01]  /*6e10*/  FMUL R5, R32.reuse, R5 ;  /* 0x0000000520057220 */ /* 0x040fe20000400000 */
[C---:B------:R-:W-:Y:S01]  /*6e20*/  FMUL R6, R32.reuse, R6 ;  /* 0x0000000620067220 */ /* 0x040fe20000400000 */
[C---:B--23--:R-:W-:Y:S01]  /*6e30*/  FMUL R0, R32.reuse, R7 ;  /* 0x0000000720007220 */ /* 0x04cfe20000400000 */
[C---:B------:R-:W-:Y:S01]  /*6e40*/  FFMA R4, R35.reuse, R20, R4 ;  /* 0x0000001423047223 */ /* 0x040fe20000000004 */
[C---:B------:R-:W-:Y:S01]  /*6e50*/  FMUL R2, R32.reuse, R8 ;  /* 0x0000000820027220 */ /* 0x040fe20000400000 */
        /* <DEDUP_REMOVED lines=20> */
[----:B------:R-:W-:Y:S01]  /*6fa0*/  FFMA R15, R35, R46, R15 ;  /* 0x0000002e230f7223 */ /* 0x000fe2000000000f */
[----:B------:R-:W-:Y:S01]  /*6fb0*/  FMUL R19, R32, R19 ;  /* 0x0000001320137220 */ /* 0x000fe20000400000 */
[----:B------:R-:W-:Y:S01]  /*6fc0*/  F2FP.F16.F32.PACK_AB R64, R5, R4 ;  /* 0x000000040540723e */ /* 0x000fe200000000ff */
[C---:B------:R-:W-:Y:S01]  /*6fd0*/  FFMA R12, R35.reuse, R45, R12 ;  /* 0x0000002d230c7223 */ /* 0x040fe2000000000c */
        /* <DEDUP_REMOVED lines=20> */
[----:B------:R-:W-:Y:S02]  /*7120*/  UIADD3 UR12, UP0, UPT, UR54, 0x680, URZ ;  /* 0x00000680360c7890 */ /* 0x000fe4000ff1e0ff */
[----:B------:R-:W-:Y:S02]  /*7130*/  ULEA UR4, UR43, UR48, 0xc ;  /* 0x000000302b047291 */ /* 0x000fe4000f8e60ff */
[----:B------:R-:W-:Y:S02]  /*7140*/  UIADD3 UR9, UPT, UPT, UR41, 0x10, URZ ;  /* 0x0000001029097890 */ /* 0x000fe4000fffe0ff */
[----:B------:R-:W-:Y:S02]  /*7150*/  UIADD3 UR8, UPT, UPT, UR4, 0x200, URZ ;  /* 0x0000020004087890 */ /* 0x000fe4000fffe0ff */
[----:B------:R-:W-:Y:S01]  /*7160*/  UIADD3.X UR13, UPT, UPT, URZ, UR55, URZ, UP0, !UPT ;  /* 0x00000037ff0d7290 */ /* 0x000fe200087fe4ff */
[----:B------:R-:W-:Y:S01]  /*7170*/  UMOV UR10, UR42 ;  /* 0x0000002a000a7c82 */ /* 0x000fe20008000000 */
[----:B------:R-:W-:Y:S01]  /*7180*/  UMOV UR11, UR36 ;  /* 0x00000024000b7c82 */ /* 0x000fe20008000000 */
[----:B------:R-:W-:Y:S02]  /*7190*/  UIADD3 UR5, UPT, UPT, UR41, 0x30, URZ ;  /* 0x0000003029057890 */ /* 0x000fe4000fffe0ff */
[----:B------:R-:W-:Y:S01]  /*71a0*/  UIADD3 UR4, UPT, UPT, UR4, 0xa00, URZ ;  /* 0x00000a0004047890 */ /* 0x000fe2000fffe0ff */
[----:B------:R-:W-:Y:S03]  /*71b0*/  UMOV UR6, UR42 ;  /* 0x0000002a00067c82 */ /* 0x000fe60008000000 */
[----:B------:R2:W-:Y:S01]  /*71c0*/  UTMASTG.3D [UR8], [UR12] ;  /* 0x000000080c0073b5 */ /* 0x0005e20008010000 */
[----:B------:R-:W-:Y:S04]  /*71d0*/  UMOV UR7, UR36 ;  /* 0x0000002400077c82 */ /* 0x000fe80008000000 */
[----:B------:R2:W-:Y:S02]  /*71e0*/  UTMASTG.3D [UR4], [UR12] ;  /* 0x000000040c0073b5 */ /* 0x0005e40008010000 */
[----:B--2---:R0:W-:Y:S02]  /*71f0*/  UTMACMDFLUSH ;  /* 0x00000000000079b7 */ /* 0x0041e40000000000 */
.L_x_124:
[----:B------:R-:W-:Y:S05]  /*7200*/  BSYNC.RECONVERGENT B0 ;  /* 0x0000000000007941 */ /* 0x000fea0003800200 */
.L_x_123:
[----:B------:R-:W-:Y:S01]  /*7210*/  UIADD3 UR43, UPT, UPT, UR43, 0x1, URZ ;  /* 0x000000012b2b7890 */ /* 0x000fe2000fffe0ff */
[----:B------:R-:W-:Y:S03]  /*7220*/  BSSY.RECONVERGENT B0, `(.L_x_125) ;  /* 0x0000008000007945 */ /* 0x000fe60003800200 */
[----:B------:R-:W-:Y:S04]  /*7230*/  UISETP.NE.AND UP0, UPT, UR43, 0x3, UPT ;  /* 0x000000032b00788c */ /* 0x000fe8000bf05270 */
[----:B------:R-:W-:Y:S02]  /*7240*/  UISETP.EQ.XOR UP1, UPT, UR40, 0x3, !UP0 ;  /* 0x000000032800788c */ /* 0x000fe4000c722a70 */
[----:B------:R-:W-:Y:S02]  /*7250*/  USEL UR56, UR43, URZ, UP0 ;  /* 0x000000ff2b387287 */ /* 0x000fe40008000000 */
[----:B------:R-:W-:Y:S04]  /*7260*/  USEL UR4, URZ, 0x1, !UP1 ;  /* 0x00000001ff047887 */ /* 0x000fe8000c800000 */
[----:B------:R-:W-:Y:S01]  /*7270*/  ULOP3.LUT UR51, UR51, UR4, URZ, 0x3c, !UPT ;  /* 0x0000000433337292 */ /* 0x000fe2000f8e3cff */
[----:B------:R-:W-:Y:S11]  /*7280*/  @P0 BRA `(.L_x_126) ;  /* 0x0000000000040947 */ /* 0x000ff60003800000 */
[----:B------:R-:W-:Y:S04]  /*7290*/  DEPBAR.LE SB0, 0x1 ;  /* 0x000080400000791a */ /* 0x000fe80000000000 */
.L_x_126:
[----:B------:R-:W-:Y:S05]  /*72a0*/  BSYNC.RECONVERGENT B0 ;  /* 0x0000000000007941 */ /* 0x000fea0003800200 */
.L_x_125:
[----:B------:R-:W-:Y:S01]  /*72b0*/  BAR.SYNC.DEFER_BLOCKING 0x1, 0x80 ;  /* 0x0042000000007b1d */ /* 0x000fe20000010000 */
[----:B------:R-:W-:Y:S01]  /*72c0*/  UISETP.NE.AND UP0, UPT, UR50, -0x2, UPT ;  /* 0xfffffffe3200788c */ /* 0x000fe2000bf05270 */
[----:B------:R-:W-:Y:S08]  /*72d0*/  IADD3 R0, PT, PT, R30, 0x1, RZ ;  /* 0x000000011e007810 */ /* 0x000ff00007ffe0ff */
[----:B------:R-:W-:Y:S05]  /*72e0*/  BRA.U !UP0, `(.L_x_127) ;  /* 0x0000000108287547 */ /* 0x000fea000b800000 */
[----:B------:R-:W-:Y:S01]  /*72f0*/  ISETP.NE.AND P0, PT, R79, RZ, PT ;  /* 0x000000ff4f00720c */ /* 0x000fe20003f05270 */
[----:B------:R-:W-:Y:S01]  /*7300*/  IMAD.U32 R3, RZ, RZ, UR49 ;  /* 0x00000031ff037e24 */ /* 0x000fe2000f8e00ff */
[----:B------:R-:W-:Y:S01]  /*7310*/  UIADD3 UR49, UPT, UPT, UR49, 0x1, URZ ;  /* 0x0000000131317890 */ /* 0x000fe2000fffe0ff */
[----:B------:R-:W-:Y:S03]  /*7320*/  IMAD.U32 R2, RZ, RZ, UR37 ;  /* 0x00000025ff027e24 */ /* 0x000fe6000f8e00ff */
[----:B------:R-:W-:Y:S04]  /*7330*/  UISETP.NE.AND UP0, UPT, UR49, 0x3, UPT ;  /* 0x000000033100788c */ /* 0x000fe8000bf05270 */
[----:B------:R-:W-:Y:S03]  /*7340*/  USEL UR49, UR49, URZ, UP0 ;  /* 0x000000ff31317287 */ /* 0x000fe60008000000 */
[----:B------:R-:W-:Y:S05]  /*7350*/  @P0 LEA R3, R3, UR48, 0x3 ;  /* 0x0000003003030c11 */ /* 0x000fea000f8e18ff */
[----:B------:R-:W-:Y:S05]  /*7360*/  @P0 VIADD R3, R3, 0x58 ;  /* 0x0000005803030836 */ /* 0x000fea0000000000 */
[----:B------:R-:W-:Y:S04]  /*7370*/  @P0 PRMT R2, R2, 0x654, R3 ;  /* 0x0000065402020816 */ /* 0x000fe80000000003 */
[----:B------:R2:W-:Y:S03]  /*7380*/  @P0 SYNCS.ARRIVE.TRANS64.RED.A1T0 RZ, [R2+URZ], RZ ;  /* 0x000000ff02ff09a7 */ /* 0x0005e600081004ff */
.L_x_127:
[----:B------:R-:W-:Y:S01]  /*7390*/  ISETP.NE.AND P2, PT, R75, RZ, PT ;  /* 0x000000ff4b00720c */ /* 0x000fe20003f45270 */
[----:B------:R-:W-:Y:S01]  /*73a0*/  UIADD3 UR50, UPT, UPT, UR50, 0x2, URZ ;  /* 0x0000000232327890 */ /* 0x000fe2000fffe0ff */
[----:B------:R-:W-:Y:S01]  /*73b0*/  ISETP.NE.AND P0, PT, R78, 0x2, PT ;  /* 0x000000024e00780c */ /* 0x000fe20003f05270 */
[----:B------:R-:W-:Y:S01]  /*73c0*/  IMAD.IADD R20, R29, 0x1, R58 ;  /* 0x000000011d147824 */ /* 0x000fe200078e023a */
[----:B------:R-:W-:Y:S01]  /*73d0*/  ISETP.NE.AND P1, PT, R0, 0x4, PT ;  /* 0x000000040000780c */ /* 0x000fe20003f25270 */
[----:B------:R-:W-:Y:S01]  /*73e0*/  IMAD.IADD R21, R31, 0x1, R60 ;  /* 0x000000011f157824 */ /* 0x000fe200078e023c */
[----:B------:R-:W-:Y:S02]  /*73f0*/  SEL R3, RZ, 0x1, P0 ;  /* 0x00000001ff037807 */ /* 0x000fe40000000000 */
[----:B--2---:R-:W-:Y:S02]  /*7400*/  SEL R2, RZ, 0x1, P1 ;  /* 0x00000001ff027807 */ /* 0x004fe40000800000 */
[----:B------:R-:W-:Y:S02]  /*7410*/  LOP3.LUT R72, R72, R3, RZ, 0x3c, !PT ;  /* 0x0000000348487212 */ /* 0x000fe400078e3cff */
[----:B------:R-:W-:Y:S02]  /*7420*/  LOP3.LUT R73, R73, R2, RZ, 0x3c, !PT ;  /* 0x0000000249497212 */ /* 0x000fe400078e3cff */
[----:B------:R-:W-:Y:S02]  /*7430*/  @P2 R2UR UR36, R71 ;  /* 0x00000000472422ca */ /* 0x000fe400000e0000 */
[----:B------:R-:W-:Y:S02]  /*7440*/  SEL R78, R78, RZ, P0 ;  /* 0x000000ff4e4e7207 */ /* 0x000fe40000000000 */
[----:B------:R-:W-:Y:S01]  /*7450*/  SEL R30, R0, RZ, P1 ;  /* 0x000000ff001e7207 */ /* 0x000fe20000800000 */
[----:B------:R-:W-:Y:S10]  /*7460*/  @P2 BRA `(.L_x_128) ;  /* 0xffffffdc00c82947 */ /* 0x000ff4000383ffff */
[----:B------:R-:W-:-:S09]  /*7470*/  UISETP.NE.AND UP0, UPT, UR53, URZ, UPT ;  /* 0x000000ff3500728c */ /* 0x000fd2000bf05270 */
[----:B------:R-:W-:Y:S05]  /*7480*/  BRA.U !UP0, `(.L_x_129) ;  /* 0x0000000108487547 */ /* 0x000fea000b800000 */
[----:B------:R-:W2:Y:S02]  /*7490*/  LDCU.64 UR4, c[0x0][0x890] ;  /* 0x00011200ff0477ac */ /* 0x000ea40008000a00 */
[----:B--2---:R-:W-:-:S04]  /*74a0*/  UISETP.NE.U32.AND UP0, UPT, UR4, URZ, UPT ;  /* 0x000000ff0400728c */ /* 0x004fc8000bf05070 */
[----:B------:R-:W-:-:S09]  /*74b0*/  UISETP.NE.AND.EX UP0, UPT, UR5, URZ, UPT, UP0 ;  /* 0x000000ff0500728c */ /* 0x000fd2000bf05300 */
[----:B------:R-:W-:Y:S05]  /*74c0*/  BRA.U UP0, `(.L_x_130) ;  /* 0x00000001000c7547 */ /* 0x000fea000b800000 */
[----:B------:R-:W-:-:S13]  /*74d0*/  FSETP.NEU.AND P0, PT, R35, RZ, PT ;  /* 0x000000ff2300720b */ /* 0x000fda0003f0d000 */
[----:B------:R-:W-:Y:S05]  /*74e0*/  @!P0 EXIT ;  /* 0x000000000000894d */ /* 0x000fea0003800000 */
[----:B------:R-:W-:Y:S05]  /*74f0*/  BRA `(.L_x_129) ;  /* 0x00000000002c7947 */ /* 0x000fea0003800000 */
.L_x_130:
[----:B------:R-:W-:Y:S01]  /*7500*/  ISETP.NE.AND P0, PT, R77, RZ, PT ;  /* 0x000000ff4d00720c */ /* 0x000fe20003f05270 */
[----:B------:R-:W-:-:S12]  /*7510*/  BSSY.RECONVERGENT B0, `(.L_x_129) ;  /* 0x0000009000007945 */ /* 0x000fd80003800200 */
[----:B------:R-:W-:Y:S05]  /*7520*/  @P0 BRA `(.L_x_131) ;  /* 0x0000000000140947 */ /* 0x000fea0003800000 */
[----:B------:R-:W2:Y:S02]  /*7530*/  LDCU.64 UR4, c[0x0][0x888] ;  /* 0x00011100ff0477ac */ /* 0x000ea40008000a00 */
[----:B--2---:R-:W-:-:S04]  /*7540*/  ISETP.NE.U32.AND P0, PT, RZ, UR4, PT ;  /* 0x00000004ff007c0c */ /* 0x004fc8000bf05070 */
[----:B------:R-:W-:-:S13]  /*7550*/  ISETP.NE.AND.EX P0, PT, RZ, UR5, PT, P0 ;  /* 0x00000005ff007c0c */ /* 0x000fda000bf05300 */
[----:B------:R-:W-:Y:S05]  /*7560*/  @!P0 EXIT ;  /* 0x000000000000894d */ /* 0x000fea0003800000 */
[----:B------:R-:W-:Y:S05]  /*7570*/  BRA `(.L_x_132) ;  /* 0x0000000000087947 */ /* 0x000fea0003800000 */
.L_x_131:
[----:B------:R-:W-:-:S13]  /*7580*/  FSETP.NEU.AND P0, PT, R35, RZ, PT ;  /* 0x000000ff2300720b */ /* 0x000fda0003f0d000 */
[----:B------:R-:W-:Y:S05]  /*7590*/  @!P0 EXIT ;  /* 0x000000000000894d */ /* 0x000fea0003800000 */
.L_x_132:
[----:B------:R-:W-:Y:S05]  /*75a0*/  BSYNC.RECONVERGENT B0 ;  /* 0x0000000000007941 */ /* 0x000fea0003800200 */
.L_x_129:
[----:B------:R-:W-:Y:S01]  /*75b0*/  ULEA UR4, UR49, UR48, 0x3 ;  /* 0x0000003031047291 */ /* 0x000fe2000f8e18ff */
[----:B------:R-:W-:-:S04]  /*75c0*/  DEPBAR.LE SB0, 0x0 ;  /* 0x000080000000791a */ /* 0x000fc80000000000 */
[----:B------:R-:W-:-:S04]  /*75d0*/  UIADD3 UR4, UPT, UPT, UR4, 0x58, URZ ;  /* 0x0000005804047890 */ /* 0x000fc8000fffe0ff */
[----:B------:R-:W-:-:S09]  /*75e0*/  UPRMT UR4, UR37, 0x654, UR4 ;  /* 0x0000065425047896 */ /* 0x000fd20008000004 */
[----:B------:R-:W-:Y:S01]  /*75f0*/  SYNCS.ARRIVE.TRANS64.RED.A1T0 RZ, [UR4], RZ ;  /* 0x000000ffffff79a7 */ /* 0x000fe20008100404 */
[----:B------:R-:W-:Y:S05]  /*7600*/  EXIT ;  /* 0x000000000000794d */ /* 0x000fea0003800000 */
.L_x_24:
[----:B--2---:R2:W4:Y:S02]  /*7610*/  SYNCS.PHASECHK.TRANS64.TRYWAIT P0, [R3+URZ+0xf0], R2 ;  /* 0x0000f002030075a7 */ /* 0x00452400080011ff */
[----:B----4-:R-:W-:Y:S05]  /*7620*/  @!P0 NANOSLEEP.SYNCS 0x989680 ;  /* 0x009896800000895d */ /* 0x010fea0003900000 */
[----:B------:R-:W4:Y:S02]  /*7630*/  @!P0 SYNCS.PHASECHK.TRANS64 P0, [R3+URZ+0xf0], R2 ;  /* 0x0000f002030085a7 */ /* 0x000f2400080010ff */
[----:B----4-:R-:W-:Y:S05]  /*7640*/  @!P0 BRA `(.L_x_24) ;  /* 0xfffffffc00f08947 */ /* 0x010fea000383ffff */
[----:B------:R-:W-:Y:S05]  /*7650*/  BRA `(.L_x_133) ;  /* 0xffffffa000687947 */ /* 0x000fea000383ffff */
.L_x_27:
[----:B-1----:R-:W-:-:S07]  /*7660*/  MOV R2, UR33 ;  /* 0x0000002100027c02 */ /* 0x002fce0008000f00 */
.L_x_134:
[----:B-1----:R1:W2:Y:S02]  /*7670*/  SYNCS.PHASECHK.TRANS64.TRYWAIT P0, [R2+URZ+0x20], R5 ;  /* 0x00002005020075a7 */ /* 0x0022a400080011ff */
[----:B--2---:R-:W-:Y:S05]  /*7680*/  @!P0 NANOSLEEP.SYNCS 0x989680 ;  /* 0x009896800000895d */ /* 0x004fea0003900000 */
[----:B------:R-:W2:Y:S02]  /*7690*/  @!P0 SYNCS.PHASECHK.TRANS64 P0, [R2+URZ+0x20], R5 ;  /* 0x00002005020085a7 */ /* 0x000ea400080010ff */
[----:B--2---:R-:W-:Y:S05]  /*76a0*/  @!P0 BRA `(.L_x_134) ;  /* 0xfffffffc00f08947 */ /* 0x004fea000383ffff */
[----:B------:R-:W-:Y:S05]  /*76b0*/  BRA `(.L_x_26) ;  /* 0xffffffa000d07947 */ /* 0x000fea000383ffff */
.L_x_34:
[----:B-1----:R-:W-:-:S07]  /*76c0*/  MOV R2, UR17 ;  /* 0x0000001100027c02 */ /* 0x002fce0008000f00 */
.L_x_135:
[----:B-1----:R1:W2:Y:S02]  /*76d0*/  SYNCS.PHASECHK.TRANS64.TRYWAIT P0, [R2+URZ+0x20], R5 ;  /* 0x00002005020075a7 */ /* 0x0022a400080011ff */
[----:B--2---:R-:W-:Y:S05]  /*76e0*/  @!P0 NANOSLEEP.SYNCS 0x989680 ;  /* 0x009896800000895d */ /* 0x004fea0003900000 */
[----:B------:R-:W2:Y:S02]  /*76f0*/  @!P0 SYNCS.PHASECHK.TRANS64 P0, [R2+URZ+0x20], R5 ;  /* 0x00002005020085a7 */ /* 0x000ea400080010ff */
[----:B--2---:R-:W-:Y:S05]  /*7700*/  @!P0 BRA `(.L_x_135) ;  /* 0xfffffffc00f08947 */ /* 0x004fea000383ffff */
[----:B------:R-:W-:Y:S05]  /*7710*/  BRA `(.L_x_33) ;  /* 0xffffffa4008c7947 */ /* 0x000fea000383ffff */
.L_x_39:
[----:B-1----:R1:W2:Y:S02]  /*7720*/  SYNCS.PHASECHK.TRANS64.TRYWAIT P0, [R2+URZ+0x80], R3 ;  /* 0x00008003020075a7 */ /* 0x0022a400080011ff */
[----:B--2---:R-:W-:Y:S05]  /*7730*/  @!P0 NANOSLEEP.SYNCS 0x989680 ;  /* 0x009896800000895d */ /* 0x004fea0003900000 */
[----:B------:R-:W2:Y:S02]  /*7740*/  @!P0 SYNCS.PHASECHK.TRANS64 P0, [R2+URZ+0x80], R3 ;  /* 0x00008003020085a7 */ /* 0x000ea400080010ff */
[----:B--2---:R-:W-:Y:S05]  /*7750*/  @!P0 BRA `(.L_x_39) ;  /* 0xfffffffc00f08947 */ /* 0x004fea000383ffff */
[----:B------:R-:W-:Y:S05]  /*7760*/  BRA `(.L_x_136) ;  /* 0xffffffa800307947 */ /* 0x000fea000383ffff */
.L_x_43:
[----:B---3--:R-:W-:-:S07]  /*7770*/  MOV R0, UR4 ;  /* 0x0000000400007c02 */ /* 0x008fce0008000f00 */
.L_x_137:
[----:B-1----:R1:W2:Y:S02]  /*7780*/  SYNCS.PHASECHK.TRANS64.TRYWAIT P0, [R0+URZ], R3 ;  /* 0x00000003000075a7 */ /* 0x0022a400080011ff */
[----:B--2---:R-:W-:Y:S05]  /*7790*/  @!P0 NANOSLEEP.SYNCS 0x989680 ;  /* 0x009896800000895d */ /* 0x004fea0003900000 */
[----:B------:R-:W2:Y:S02]  /*77a0*/  @!P0 SYNCS.PHASECHK.TRANS64 P0, [R0+URZ], R3 ;  /* 0x00000003000085a7 */ /* 0x000ea400080010ff */
[----:B--2---:R-:W-:Y:S05]  /*77b0*/  @!P0 BRA `(.L_x_137) ;  /* 0xfffffffc00f08947 */ /* 0x004fea000383ffff */
[----:B------:R-:W-:Y:S05]  /*77c0*/  BRA `(.L_x_138) ;  /* 0xffffffac00a07947 */ /* 0x000fea000383ffff */
.L_x_44:
[----:B---3--:R-:W-:-:S07]  /*77d0*/  MOV R0, UR4 ;  /* 0x0000000400007c02 */ /* 0x008fce0008000f00 */
.L_x_139:
[----:B-1----:R1:W2:Y:S02]  /*77e0*/  SYNCS.PHASECHK.TRANS64.TRYWAIT P0, [R0+URZ], R3 ;  /* 0x00000003000075a7 */ /* 0x0022a400080011ff */
[----:B--2---:R-:W-:Y:S05]  /*77f0*/  @!P0 NANOSLEEP.SYNCS 0x989680 ;  /* 0x009896800000895d */ /* 0x004fea0003900000 */
[----:B------:R-:W2:Y:S02]  /*7800*/  @!P0 SYNCS.PHASECHK.TRANS64 P0, [R0+URZ], R3 ;  /* 0x00000003000085a7 */ /* 0x000ea400080010ff */
[----:B--2---:R-:W-:Y:S05]  /*7810*/  @!P0 BRA `(.L_x_139) ;  /* 0xfffffffc00f08947 */ /* 0x004fea000383ffff */
[----:B------:R-:W-:Y:S05]  /*7820*/  BRA `(.L_x_140) ;  /* 0xffffffac00ac7947 */ /* 0x000fea000383ffff */
.L_x_45:
[----:B---3--:R-:W-:-:S07]  /*7830*/  MOV R0, UR4 ;  /* 0x0000000400007c02 */ /* 0x008fce0008000f00 */
.L_x_141:
[----:B-1----:R1:W2:Y:S02]  /*7840*/  SYNCS.PHASECHK.TRANS64.TRYWAIT P0, [R0+URZ], R3 ;  /* 0x00000003000075a7 */ /* 0x0022a400080011ff */
[----:B--2---:R-:W-:Y:S05]  /*7850*/  @!P0 NANOSLEEP.SYNCS 0x989680 ;  /* 0x009896800000895d */ /* 0x004fea0003900000 */
[----:B------:R-:W2:Y:S02]  /*7860*/  @!P0 SYNCS.PHASECHK.TRANS64 P0, [R0+URZ], R3 ;  /* 0x00000003000085a7 */ /* 0x000ea400080010ff */
[----:B--2---:R-:W-:Y:S05]  /*7870*/  @!P0 BRA `(.L_x_141) ;  /* 0xfffffffc00f08947 */ /* 0x004fea000383ffff */
[----:B------:R-:W-:Y:S05]  /*7880*/  BRA `(.L_x_142) ;  /* 0xffffffac00b87947 */ /* 0x000fea000383ffff */
.L_x_48:
[----:B-1----:R1:W2:Y:S02]  /*7890*/  SYNCS.PHASECHK.TRANS64.TRYWAIT P0, [R0+URZ+0xe0], R5 ;  /* 0x0000e005000075a7 */ /* 0x0022a400080011ff */
[----:B--2---:R-:W-:Y:S05]  /*78a0*/  @!P0 NANOSLEEP.SYNCS 0x989680 ;  /* 0x009896800000895d */ /* 0x004fea0003900000 */
[----:B------:R-:W2:Y:S02]  /*78b0*/  @!P0 SYNCS.PHASECHK.TRANS64 P0, [R0+URZ+0xe0], R5 ;  /* 0x0000e005000085a7 */ /* 0x000ea400080010ff */
[----:B--2---:R-:W-:Y:S05]  /*78c0*/  @!P0 BRA `(.L_x_48) ;  /* 0xfffffffc00f08947 */ /* 0x004fea000383ffff */
[----:B------:R-:W-:Y:S05]  /*78d0*/  BRA `(.L_x_143) ;  /* 0xffffffb000187947 */ /* 0x000fea000383ffff */
.L_x_49:
[----:B------:R-:W-:-:S07]  /*78e0*/  MOV R0, UR5 ;  /* 0x0000000500007c02 */ /* 0x000fce0008000f00 */
.L_x_144:
[----:B-1----:R1:W2:Y:S02]  /*78f0*/  SYNCS.PHASECHK.TRANS64.TRYWAIT P0, [R0+URZ+0x90], R7 ;  /* 0x00009007000075a7 */ /* 0x0022a400080011ff */
[----:B--2---:R-:W-:Y:S05]  /*7900*/  @!P0 NANOSLEEP.SYNCS 0x989680 ;  /* 0x009896800000895d */ /* 0x004fea0003900000 */
[----:B------:R-:W2:Y:S02]  /*7910*/  @!P0 SYNCS.PHASECHK.TRANS64 P0, [R0+URZ+0x90], R7 ;  /* 0x00009007000085a7 */ /* 0x000ea400080010ff */
[----:B--2---:R-:W-:Y:S05]  /*7920*/  @!P0 BRA `(.L_x_144) ;  /* 0xfffffffc00f08947 */ /* 0x004fea000383ffff */
[----:B------:R-:W-:Y:S05]  /*7930*/  BRA `(.L_x_145) ;  /* 0xffffffb000287947 */ /* 0x000fea000383ffff */
.L_x_50:
[----:B-1----:R1:W2:Y:S02]  /*7940*/  SYNCS.PHASECHK.TRANS64.TRYWAIT P1, [R0+URZ+0x80], R5 ;  /* 0x00008005000075a7 */ /* 0x0022a400080211ff */
[----:B--2---:R-:W-:Y:S05]  /*7950*/  @!P1 NANOSLEEP.SYNCS 0x989680 ;  /* 0x009896800000995d */ /* 0x004fea0003900000 */
[----:B------:R-:W2:Y:S02]  /*7960*/  @!P1 SYNCS.PHASECHK.TRANS64 P1, [R0+URZ+0x80], R5 ;  /* 0x00008005000095a7 */ /* 0x000ea400080210ff */
[----:B--2---:R-:W-:Y:S05]  /*7970*/  @!P1 BRA `(.L_x_50) ;  /* 0xfffffffc00f09947 */ /* 0x004fea000383ffff */
[----:B------:R-:W-:Y:S05]  /*7980*/  BRA `(.L_x_146) ;  /* 0xffffffb000587947 */ /* 0x000fea000383ffff */
.L_x_53:
[----:B------:R-:W-:-:S07]  /*7990*/  MOV R0, UR5 ;  /* 0x0000000500007c02 */ /* 0x000fce0008000f00 */
.L_x_147:
[----:B-1----:R1:W2:Y:S02]  /*79a0*/  SYNCS.PHASECHK.TRANS64.TRYWAIT P0, [R0+URZ+0x90], R3 ;  /* 0x00009003000075a7 */ /* 0x0022a400080011ff */
[----:B--2---:R-:W-:Y:S05]  /*79b0*/  @!P0 NANOSLEEP.SYNCS 0x989680 ;  /* 0x009896800000895d */ /* 0x004fea0003900000 */
[----:B------:R-:W2:Y:S02]  /*79c0*/  @!P0 SYNCS.PHASECHK.TRANS64 P0, [R0+URZ+0x90], R3 ;  /* 0x00009003000085a7 */ /* 0x000ea400080010ff */
[----:B--2---:R-:W-:Y:S05]  /*79d0*/  @!P0 BRA `(.L_x_147) ;  /* 0xfffffffc00f08947 */ /* 0x004fea000383ffff */
[----:B------:R-:W-:Y:S05]  /*79e0*/  BRA `(.L_x_52) ;  /* 0xffffffb000ac7947 */ /* 0x000fea000383ffff */
.L_x_62:
[----:B-1----:R-:W-:-:S04]  /*79f0*/  MOV R4, UR6 ;  /* 0x0000000600047c02 */ /* 0x002fc80008000f00 */
[----:B------:R1:W2:Y:S03]  /*7a00*/  SYNCS.PHASECHK.TRANS64.TRYWAIT P0, [R4+URZ+0x8], R5 ;  /* 0x00000805040075a7 */ /* 0x0002a600080011ff */
[----:B--2---:R-:W-:Y:S05]  /*7a10*/  @!P0 NANOSLEEP.SYNCS 0x989680 ;  /* 0x009896800000895d */ /* 0x004fea0003900000 */
[----:B------:R-:W2:Y:S02]  /*7a20*/  @!P0 SYNCS.PHASECHK.TRANS64 P0, [R4+URZ+0x8], R5 ;  /* 0x00000805040085a7 */ /* 0x000ea400080010ff */
[----:B--2---:R-:W-:Y:S05]  /*7a30*/  @!P0 BRA `(.L_x_62) ;  /* 0xfffffffc00ec8947 */ /* 0x004fea000383ffff */
[----:B------:R-:W-:Y:S05]  /*7a40*/  BRA `(.L_x_61) ;  /* 0xffffffb400607947 */ /* 0x000fea000383ffff */
.L_x_64:
[----:B------:R-:W-:Y:S01]  /*7a50*/  BSSY B0, `(.L_x_148) ;  /* 0x0000006000007945 */ /* 0x000fe20003800000 */
[----:B------:R-:W-:-:S07]  /*7a60*/  MOV R15, 0xffffffff ;  /* 0xffffffff000f7802 */ /* 0x000fce0000000f00 */
[----:B-1---5:R-:W-:Y:S05]  /*7a70*/  WARPSYNC.COLLECTIVE R15, `(.L_x_149) ;  /* 0x000000000f0c7348 */ /* 0x022fea0003c00000 */
[----:B------:R-:W-:Y:S02]  /*7a80*/  ELECT P6, UR79, PT ;  /* 0x00000000004f782f */ /* 0x000fe400038c0000 */
[----:B------:R-:W-:Y:S01]  /*7a90*/  MOV R14, UR79 ;  /* 0x0000004f000e7c02 */ /* 0x000fe20008000f00 */
[----:B-1---5:R-:W-:Y:S10]  /*7aa0*/  ENDCOLLECTIVE ;  /* 0x000000000000791b */ /* 0x022ff40003800000 */
.L_x_149:
[----:B------:R-:W-:Y:S05]  /*7ab0*/  BSYNC B0 ;  /* 0x0000000000007941 */ /* 0x000fea0003800000 */
.L_x_148:
[----:B------:R-:W-:Y:S05]  /*7ac0*/  BRA `(.L_x_150) ;  /* 0xffffffb400907947 */ /* 0x000fea000383ffff */
.L_x_66:
[----:B-1----:R-:W-:-:S04]  /*7ad0*/  MOV R2, UR6 ;  /* 0x0000000600027c02 */ /* 0x002fc80008000f00 */
[----:B------:R1:W2:Y:S03]  /*7ae0*/  SYNCS.PHASECHK.TRANS64.TRYWAIT P0, [R2+URZ+0x8], R3 ;  /* 0x00000803020075a7 */ /* 0x0002a600080011ff */
[----:B--2---:R-:W-:Y:S05]  /*7af0*/  @!P0 NANOSLEEP.SYNCS 0x989680 ;  /* 0x009896800000895d */ /* 0x004fea0003900000 */
[----:B------:R-:W2:Y:S02]  /*7b00*/  @!P0 SYNCS.PHASECHK.TRANS64 P0, [R2+URZ+0x8], R3 ;  /* 0x00000803020085a7 */ /* 0x000ea400080010ff */
[----:B--2---:R-:W-:Y:S05]  /*7b10*/  @!P0 BRA `(.L_x_66) ;  /* 0xfffffffc00ec8947 */ /* 0x004fea000383ffff */
[----:B------:R-:W-:Y:S05]  /*7b20*/  BRA `(.L_x_65) ;  /* 0xffffffb400947947 */ /* 0x000fea000383ffff */
.L_x_67:
[----:B-1----:R1:W2:Y:S02]  /*7b30*/  SYNCS.PHASECHK.TRANS64.TRYWAIT P0, [R0+URZ+0x80], R5 ;  /* 0x00008005000075a7 */ /* 0x0022a400080011ff */
[----:B--2---:R-:W-:Y:S05]  /*7b40*/  @!P0 NANOSLEEP.SYNCS 0x989680 ;  /* 0x009896800000895d */ /* 0x004fea0003900000 */
[----:B------:R-:W2:Y:S02]  /*7b50*/  @!P0 SYNCS.PHASECHK.TRANS64 P0, [R0+URZ+0x80], R5 ;  /* 0x00008005000085a7 */ /* 0x000ea400080010ff */
[----:B--2---:R-:W-:Y:S05]  /*7b60*/  @!P0 BRA `(.L_x_67) ;  /* 0xfffffffc00f08947 */ /* 0x004fea000383ffff */
[----:B------:R-:W-:Y:S05]  /*7b70*/  BRA `(.L_x_151) ;  /* 0xffffffb800807947 */ /* 0x000fea000383ffff */
.L_x_69:
[----:B------:R-:W-:-:S07]  /*7b80*/  MOV R0, UR9 ;  /* 0x0000000900007c02 */ /* 0x000fce0008000f00 */
.L_x_152:
[----:B-1----:R1:W2:Y:S02]  /*7b90*/  SYNCS.PHASECHK.TRANS64.TRYWAIT P0, [R0+URZ+0xc0], R5 ;  /* 0x0000c005000075a7 */ /* 0x0022a400080011ff */
[----:B--2---:R-:W-:Y:S05]  /*7ba0*/  @!P0 NANOSLEEP.SYNCS 0x989680 ;  /* 0x009896800000895d */ /* 0x004fea0003900000 */
[----:B------:R-:W2:Y:S02]  /*7bb0*/  @!P0 SYNCS.PHASECHK.TRANS64 P0, [R0+URZ+0xc0], R5 ;  /* 0x0000c005000085a7 */ /* 0x000ea400080010ff */
[----:B--2---:R-:W-:Y:S05]  /*7bc0*/  @!P0 BRA `(.L_x_152) ;  /* 0xfffffffc00f08947 */ /* 0x004fea000383ffff */
[----:B------:R-:W-:Y:S05]  /*7bd0*/  BRA `(.L_x_153) ;  /* 0xffffffb800cc7947 */ /* 0x000fea000383ffff */
.L_x_72:
[----:B------:R-:W-:Y:S07]  /*7be0*/  MOV R0, UR8 ;  /* 0x0000000800007c02 */ /* 0x000fee0008000f00 */
.L_x_154:
[----:B-1----:R1:W2:Y:S02]  /*7bf0*/  SYNCS.PHASECHK.TRANS64.TRYWAIT P0, [R0+URZ], R5 ;  /* 0x00000005000075a7 */ /* 0x0022a400080011ff */
[----:B--2---:R-:W-:Y:S05]  /*7c00*/  @!P0 NANOSLEEP.SYNCS 0x989680 ;  /* 0x009896800000895d */ /* 0x004fea0003900000 */
[----:B------:R-:W2:Y:S02]  /*7c10*/  @!P0 SYNCS.PHASECHK.TRANS64 P0, [R0+URZ], R5 ;  /* 0x00000005000085a7 */ /* 0x000ea400080010ff */
[----:B--2---:R-:W-:Y:S05]  /*7c20*/  @!P0 BRA `(.L_x_154) ;  /* 0xfffffffc00f08947 */ /* 0x004fea000383ffff */
[----:B------:R-:W-:Y:S05]  /*7c30*/  BRA `(.L_x_71) ;  /* 0xffffffb800e07947 */ /* 0x000fea000383ffff */
.L_x_76:
[----:B-1----:R-:W-:-:S07]  /*7c40*/  MOV R0, UR8 ;  /* 0x0000000800007c02 */ /* 0x002fce0008000f00 */
.L_x_155:
[----:B-1----:R1:W2:Y:S02]  /*7c50*/  SYNCS.PHASECHK.TRANS64.TRYWAIT P0, [R0+URZ], R3 ;  /* 0x00000003000075a7 */ /* 0x0022a400080011ff */
[----:B--2---:R-:W-:Y:S05]  /*7c60*/  @!P0 NANOSLEEP.SYNCS 0x989680 ;  /* 0x009896800000895d */ /* 0x004fea0003900000 */
[----:B------:R-:W2:Y:S02]  /*7c70*/  @!P0 SYNCS.PHASECHK.TRANS64 P0, [R0+URZ], R3 ;  /* 0x00000003000085a7 */ /* 0x000ea400080010ff */
[----:B--2---:R-:W-:Y:S05]  /*7c80*/  @!P0 BRA `(.L_x_155) ;  /* 0xfffffffc00f08947 */ /* 0x004fea000383ffff */
[----:B------:R-:W-:Y:S05]  /*7c90*/  BRA `(.L_x_156) ;  /* 0xffffffbc00d47947 */ /* 0x000fea000383ffff */
.L_x_77:
[----:B------:R-:W-:-:S07]  /*7ca0*/  MOV R0, UR8 ;  /* 0x0000000800007c02 */ /* 0x000fce0008000f00 */
.L_x_157:
[----:B-1----:R1:W2:Y:S02]  /*7cb0*/  SYNCS.PHASECHK.TRANS64.TRYWAIT P0, [R0+URZ], R3 ;  /* 0x00000003000075a7 */ /* 0x0022a400080011ff */
[----:B--2---:R-:W-:Y:S05]  /*7cc0*/  @!P0 NANOSLEEP.SYNCS 0x989680 ;  /* 0x009896800000895d */ /* 0x004fea0003900000 */
[----:B------:R-:W2:Y:S02]  /*7cd0*/  @!P0 SYNCS.PHASECHK.TRANS64 P0, [R0+URZ], R3 ;  /* 0x00000003000085a7 */ /* 0x000ea400080010ff */
[----:B--2---:R-:W-:Y:S05]  /*7ce0*/  @!P0 BRA `(.L_x_157) ;  /* 0xfffffffc00f08947 */ /* 0x004fea000383ffff */
[----:B------:R-:W-:Y:S05]  /*7cf0*/  BRA `(.L_x_158) ;  /* 0xffffffbc00e07947 */ /* 0x000fea000383ffff */
.L_x_78:
[----:B------:R-:W-:-:S07]  /*7d00*/  MOV R0, UR8 ;  /* 0x0000000800007c02 */ /* 0x000fce0008000f00 */
.L_x_159:
[----:B-1----:R1:W2:Y:S02]  /*7d10*/  SYNCS.PHASECHK.TRANS64.TRYWAIT P0, [R0+URZ], R3 ;  /* 0x00000003000075a7 */ /* 0x0022a400080011ff */
[----:B--2---:R-:W-:Y:S05]  /*7d20*/  @!P0 NANOSLEEP.SYNCS 0x989680 ;  /* 0x009896800000895d */ /* 0x004fea0003900000 */
[----:B------:R-:W2:Y:S02]  /*7d30*/  @!P0 SYNCS.PHASECHK.TRANS64 P0, [R0+URZ], R3 ;  /* 0x00000003000085a7 */ /* 0x000ea400080010ff */
[----:B--2---:R-:W-:Y:S05]  /*7d40*/  @!P0 BRA `(.L_x_159) ;  /* 0xfffffffc00f08947 */ /* 0x004fea000383ffff */
[----:B------:R-:W-:Y:S05]  /*7d50*/  BRA `(.L_x_160) ;  /* 0xffffffbc00ec7947 */ /* 0x000fea000383ffff */
.L_x_81:
[----:B------:R-:W-:-:S07]  /*7d60*/  MOV R0, UR7 ;  /* 0x0000000700007c02 */ /* 0x000fce0008000f00 */
.L_x_161:
[----:B-1----:R1:W2:Y:S02]  /*7d70*/  SYNCS.PHASECHK.TRANS64.TRYWAIT P1, [R0+URZ+0x100], R3 ;  /* 0x00010003000075a7 */ /* 0x0022a400080211ff */
[----:B--2---:R-:W-:Y:S05]  /*7d80*/  @!P1 NANOSLEEP.SYNCS 0x989680 ;  /* 0x009896800000995d */ /* 0x004fea0003900000 */
[----:B------:R-:W2:Y:S02]  /*7d90*/  @!P1 SYNCS.PHASECHK.TRANS64 P1, [R0+URZ+0x100], R3 ;  /* 0x00010003000095a7 */ /* 0x000ea400080210ff */
[----:B--2---:R-:W-:Y:S05]  /*7da0*/  @!P1 BRA `(.L_x_161) ;  /* 0xfffffffc00f09947 */ /* 0x004fea000383ffff */
[----:B------:R-:W-:Y:S05]  /*7db0*/  BRA `(.L_x_162) ;  /* 0xffffffc000387947 */ /* 0x000fea000383ffff */
.L_x_86:
[----:B--2---:R2:W4:Y:S02]  /*7dc0*/  SYNCS.PHASECHK.TRANS64.TRYWAIT P0, [R0+URZ+0x80], R3 ;  /* 0x00008003000075a7 */ /* 0x00452400080011ff */
[----:B----4-:R-:W-:Y:S05]  /*7dd0*/  @!P0 NANOSLEEP.SYNCS 0x989680 ;  /* 0x009896800000895d */ /* 0x010fea0003900000 */
[----:B------:R-:W4:Y:S02]  /*7de0*/  @!P0 SYNCS.PHASECHK.TRANS64 P0, [R0+URZ+0x80], R3 ;  /* 0x00008003000085a7 */ /* 0x000f2400080010ff */
[----:B----4-:R-:W-:Y:S05]  /*7df0*/  @!P0 BRA `(.L_x_86) ;  /* 0xfffffffc00f08947 */ /* 0x010fea000383ffff */
[----:B------:R-:W-:Y:S05]  /*7e00*/  BRA `(.L_x_163) ;  /* 0xffffffc4003c7947 */ /* 0x000fea000383ffff */
.L_x_89:
[----:B------:R-:W-:Y:S07]  /*7e10*/  MOV R0, UR7 ;  /* 0x0000000700007c02 */ /* 0x000fee0008000f00 */
.L_x_164:
[----:B--2---:R2:W4:Y:S02]  /*7e20*/  SYNCS.PHASECHK.TRANS64.TRYWAIT P0, [R0+URZ+0x78], R3 ;  /* 0x00007803000075a7 */ /* 0x00452400080011ff */
[----:B----4-:R-:W-:Y:S05]  /*7e30*/  @!P0 NANOSLEEP.SYNCS 0x989680 ;  /* 0x009896800000895d */ /* 0x010fea0003900000 */
[----:B------:R-:W4:Y:S02]  /*7e40*/  @!P0 SYNCS.PHASECHK.TRANS64 P0, [R0+URZ+0x78], R3 ;  /* 0x00007803000085a7 */ /* 0x000f2400080010ff */
[----:B----4-:R-:W-:Y:S05]  /*7e50*/  @!P0 BRA `(.L_x_164) ;  /* 0xfffffffc00f08947 */ /* 0x010fea000383ffff */
[----:B------:R-:W-:Y:S05]  /*7e60*/  BRA `(.L_x_88) ;  /* 0xffffffc8001c7947 */ /* 0x000fea000383ffff */
.L_x_92:
[----:B------:R-:W-:Y:S07]  /*7e70*/  MOV R0, UR15 ;  /* 0x0000000f00007c02 */ /* 0x000fee0008000f00 */
.L_x_165:
[----:B-1----:R1:W2:Y:S02]  /*7e80*/  SYNCS.PHASECHK.TRANS64.TRYWAIT P0, [R0+URZ+0x58], R3 ;  /* 0x00005803000075a7 */ /* 0x0022a400080011ff */
[----:B--2---:R-:W-:Y:S05]  /*7e90*/  @!P0 NANOSLEEP.SYNCS 0x989680 ;  /* 0x009896800000895d */ /* 0x004fea0003900000 */
[----:B------:R-:W2:Y:S02]  /*7ea0*/  @!P0 SYNCS.PHASECHK.TRANS64 P0, [R0+URZ+0x58], R3 ;  /* 0x00005803000085a7 */ /* 0x000ea400080010ff */
[----:B--2---:R-:W-:Y:S05]  /*7eb0*/  @!P0 BRA `(.L_x_165) ;  /* 0xfffffffc00f08947 */ /* 0x004fea000383ffff */
[----:B------:R-:W-:Y:S05]  /*7ec0*/  BRA `(.L_x_166) ;  /* 0xffffffc800947947 */ /* 0x000fea000383ffff */
.L_x_93:
[----:B------:R-:W-:Y:S07]  /*7ed0*/  MOV R3, UR13 ;  /* 0x0000000d00037c02 */ /* 0x000fee0008000f00 */
.L_x_167:
[----:B-1----:R1:W2:Y:S02]  /*7ee0*/  SYNCS.PHASECHK.TRANS64.TRYWAIT P0, [R3+URZ+0x58], R12 ;  /* 0x0000580c030075a7 */ /* 0x0022a400080011ff */
[----:B--2---:R-:W-:Y:S05]  /*7ef0*/  @!P0 NANOSLEEP.SYNCS 0x989680 ;  /* 0x009896800000895d */ /* 0x004fea0003900000 */
[----:B------:R-:W2:Y:S02]  /*7f00*/  @!P0 SYNCS.PHASECHK.TRANS64 P0, [R3+URZ+0x58], R12 ;  /* 0x0000580c030085a7 */ /* 0x000ea400080010ff */
[----:B--2---:R-:W-:Y:S05]  /*7f10*/  @!P0 BRA `(.L_x_167) ;  /* 0xfffffffc00f08947 */ /* 0x004fea000383ffff */
[----:B------:R-:W-:Y:S05]  /*7f20*/  BRA `(.L_x_168) ;  /* 0xffffffcc00507947 */ /* 0x000fea000383ffff */
.L_x_95:
[----:B------:R-:W-:-:S07]  /*7f30*/  MOV R0, UR4 ;  /* 0x0000000400007c02 */ /* 0x000fce0008000f00 */
.L_x_169:
[----:B-1----:R1:W4:Y:S02]  /*7f40*/  SYNCS.PHASECHK.TRANS64.TRYWAIT P0, [R0+URZ], R3 ;  /* 0x00000003000075a7 */ /* 0x00232400080011ff */
[----:B----4-:R-:W-:Y:S05]  /*7f50*/  @!P0 NANOSLEEP.SYNCS 0x989680 ;  /* 0x009896800000895d */ /* 0x010fea0003900000 */
[----:B------:R-:W4:Y:S02]  /*7f60*/  @!P0 SYNCS.PHASECHK.TRANS64 P0, [R0+URZ], R3 ;  /* 0x00000003000085a7 */ /* 0x000f2400080010ff */
[----:B----4-:R-:W-:Y:S05]  /*7f70*/  @!P0 BRA `(.L_x_169) ;  /* 0xfffffffc00f08947 */ /* 0x010fea000383ffff */
[----:B------:R-:W-:Y:S05]  /*7f80*/  BRA `(.L_x_170) ;  /* 0xffffffcc00f87947 */ /* 0x000fea000383ffff */
.L_x_96:
[----:B------:R-:W-:-:S07]  /*7f90*/  MOV R0, UR4 ;  /* 0x0000000400007c02 */ /* 0x000fce0008000f00 */
.L_x_171:
[----:B-1----:R1:W4:Y:S02]  /*7fa0*/  SYNCS.PHASECHK.TRANS64.TRYWAIT P0, [R0+URZ], R3 ;  /* 0x00000003000075a7 */ /* 0x00232400080011ff */
[----:B----4-:R-:W-:Y:S05]  /*7fb0*/  @!P0 NANOSLEEP.SYNCS 0x989680 ;  /* 0x009896800000895d */ /* 0x010fea0003900000 */
[----:B------:R-:W4:Y:S02]  /*7fc0*/  @!P0 SYNCS.PHASECHK.TRANS64 P0, [R0+URZ], R3 ;  /* 0x00000003000085a7 */ /* 0x000f2400080010ff */
[----:B----4-:R-:W-:Y:S05]  /*7fd0*/  @!P0 BRA `(.L_x_171) ;  /* 0xfffffffc00f08947 */ /* 0x010fea000383ffff */
[----:B------:R-:W-:Y:S05]  /*7fe0*/  BRA `(.L_x_172) ;  /* 0xffffffd000047947 */ /* 0x000fea000383ffff */
.L_x_98:
[----:B--2---:R2:W4:Y:S02]  /*7ff0*/  SYNCS.PHASECHK.TRANS64.TRYWAIT P0, [R0+URZ+0x80], R3 ;  /* 0x00008003000075a7 */ /* 0x00452400080011ff */
[----:B----4-:R-:W-:Y:S05]  /*8000*/  @!P0 NANOSLEEP.SYNCS 0x989680 ;  /* 0x009896800000895d */ /* 0x010fea0003900000 */
[----:B------:R-:W4:Y:S02]  /*8010*/  @!P0 SYNCS.PHASECHK.TRANS64 P0, [R0+URZ+0x80], R3 ;  /* 0x00008003000085a7 */ /* 0x000f2400080010ff */
[----:B----4-:R-:W-:Y:S05]  /*8020*/  @!P0 BRA `(.L_x_98) ;  /* 0xfffffffc00f08947 */ /* 0x010fea000383ffff */
[----:B------:R-:W-:Y:S05]  /*8030*/  BRA `(.L_x_173) ;  /* 0xffffffd000e87947 */ /* 0x000fea000383ffff */
.L_x_108:
[----:B-1----:R1:W3:Y:S02]  /*8040*/  SYNCS.PHASECHK.TRANS64.TRYWAIT P1, [R0+URZ+0x40], R5 ;  /* 0x00004005000075a7 */ /* 0x0022e400080211ff */
[----:B---3--:R-:W-:Y:S05]  /*8050*/  @!P1 NANOSLEEP.SYNCS 0x989680 ;  /* 0x009896800000995d */ /* 0x008fea0003900000 */
[----:B------:R-:W3:Y:S02]  /*8060*/  @!P1 SYNCS.PHASECHK.TRANS64 P1, [R0+URZ+0x40], R5 ;  /* 0x00004005000095a7 */ /* 0x000ee400080210ff */
[----:B---3--:R-:W-:Y:S05]  /*8070*/  @!P1 BRA `(.L_x_108) ;  /* 0xfffffffc00f09947 */ /* 0x008fea000383ffff */
[----:B------:R-:W-:Y:S05]  /*8080*/  BRA `(.L_x_107) ;  /* 0xffffffe000007947 */ /* 0x000fea000383ffff */
.L_x_110:
[----:B-1----:R1:W4:Y:S02]  /*8090*/  SYNCS.PHASECHK.TRANS64.TRYWAIT P0, [R76+URZ+0xa0], R3 ;  /* 0x0000a0034c0075a7 */ /* 0x00232400080011ff */
[----:B----4-:R-:W-:Y:S05]  /*80a0*/  @!P0 NANOSLEEP.SYNCS 0x989680 ;  /* 0x009896800000895d */ /* 0x010fea0003900000 */
[----:B------:R-:W4:Y:S02]  /*80b0*/  @!P0 SYNCS.PHASECHK.TRANS64 P0, [R76+URZ+0xa0], R3 ;  /* 0x0000a0034c0085a7 */ /* 0x000f2400080010ff */
[----:B----4-:R-:W-:Y:S05]  /*80c0*/  @!P0 BRA `(.L_x_110) ;  /* 0xfffffffc00f08947 */ /* 0x010fea000383ffff */
[----:B------:R-:W-:Y:S05]  /*80d0*/  BRA `(.L_x_109) ;  /* 0xffffffe000307947 */ /* 0x000fea000383ffff */
.L_x_121:
[----:B--2---:R2:W3:Y:S02]  /*80e0*/  SYNCS.PHASECHK.TRANS64.TRYWAIT P0, [R2+URZ+0x40], R83 ;  /* 0x00004053020075a7 */ /* 0x0044e400080011ff */
[----:B---3--:R-:W-:Y:S05]  /*80f0*/  @!P0 NANOSLEEP.SYNCS 0x989680 ;  /* 0x009896800000895d */ /* 0x008fea0003900000 */
[----:B------:R-:W3:Y:S02]  /*8100*/  @!P0 SYNCS.PHASECHK.TRANS64 P0, [R2+URZ+0x40], R83 ;  /* 0x00004053020085a7 */ /* 0x000ee400080010ff */
[----:B---3--:R-:W-:Y:S05]  /*8110*/  @!P0 BRA `(.L_x_121) ;  /* 0xfffffffc00f08947 */ /* 0x008fea000383ffff */
[----:B------:R-:W-:Y:S05]  /*8120*/  BRA `(.L_x_120) ;  /* 0xffffffe800547947 */ /* 0x000fea000383ffff */
        .weak           $__internal_0_$__cuda_sm10x_tcgen05_guardrail_trap_col_being_dealloced_not_returned_by_alloc
        .type           $__internal_0_$__cuda_sm10x_tcgen05_guardrail_trap_col_being_dealloced_not_returned_by_alloc,@function
        .size           $__internal_0_$__cuda_sm10x_tcgen05_guardrail_trap_col_being_dealloced_not_returned_by_alloc,($__internal_1_$__cuda_sm10x_tcgen05_guardrail_trap_phase_invalid_during_alloc - $__internal_0_$__cuda_sm10x_tcgen05_guardrail_trap_col_being_dealloced_not_returned_by_alloc)
$__internal_0_$__cuda_sm10x_tcgen05_guardrail_trap_col_being_dealloced_not_returned_by_alloc:
[----:B------:R-:W-:Y:S05]  /*8130*/  BPT.TRAP 0x1 ;  /* 0x000000040000795c */ /* 0x000fea0000300000 */
[----:B------:R-:W-:-:S04]  /*8140*/  HFMA2 R3, -RZ, RZ, 0, 0 ;  /* 0x00000000ff037431 */ /* 0x000fc800000001ff */
[----:B------:R-:W-:Y:S05]  /*8150*/  RET.REL.NODEC R2 `(_ZN7cutlass13device_kernelINS_4gemm6kernel13GemmUniversalIN4cute5tupleIJiiiiEEENS1_10collective13CollectiveMmaINS1_35MainloopSm100TmaUmmaWarpSpecializedILi4ELi2ELi4ENS5_IJNS4_1CILi2EEENSA_ILi1EEESC_EEEEENS5_IJNSA_ILi128EEENSA_ILi64EEESG_EEENS_6half_tENS5_IJlSC_lEEESI_SJ_NS4_8TiledMMAINS4_8MMA_AtomIJNS4_26SM100_MMA_F16BF16_2x1SM_SSISI_SI_fLi128ELi64ELNS4_4UMMA5MajorE0ELSO_0ELNSN_7ScaleInE0ELSP_0EEEEEENS4_6LayoutINS5_IJSC_SC_SC_EEENS5_IJNSA_ILi0EEESU_SU_EEEEENS5_IJNS4_10UnderscoreESX_SX_EEEEENS4_18SM100_TMA_2SM_LOADENS4_14ComposedLayoutINS4_7SwizzleILi3ELi4ELi3EEENS4_18smem_ptr_flag_bitsILi16EEENSS_INS5_IJNSA_ILi8EEESG_EEENS5_IJSG_SC_EEEEEEEvNS4_8identityES10_S1A_vS1B_EENS_8epilogue10collective18CollectiveEpilogueINS1D_23Sm100TmaWarpSpecializedILi3ELi2ELi16ELb1ELb0EEEJNS5_IJSG_SG_SG_EEENS5_IJNSS_ISG_SC_EENSS_INS5_IJNSA_ILi16EEESB_EEENS5_IJSC_NSA_ILi32EEEEEEEEEEESI_SJ_SI_SJ_NS1D_6fusion15FusionCallbacksIS1H_NS1Q_17LinearCombinationISI_fSI_fLNS_15FloatRoundStyleE2EEES1I_S1P_JEEENS4_5SM1004TMEM4LOAD26SM100_TMEM_LOAD_32dp32b16xENS4_13SM90_TMA_LOADENS11_INS12_ILi1ELi4ELi3EEES15_NSS_INS5_IJS16_S1K_EEENS5_IJS1K_SC_EEEEEEENS4_39AutoVectorizingCopyWithAssumedAlignmentILi128EEENS4_14SM90_TMA_STOREES25_S27_S27_EEEvvEEEEvNT_6ParamsE) ;  /* 0xffffff7c02a87950 */ /* 0x000fea0003c3ffff */
        .weak           $__internal_1_$__cuda_sm10x_tcgen05_guardrail_trap_phase_invalid_during_alloc
        .type           $__internal_1_$__cuda_sm10x_tcgen05_guardrail_trap_phase_invalid_during_alloc,@function
        .size           $__internal_1_$__cuda_sm10x_tcgen05_guardrail_trap_phase_invalid_during_alloc,($__internal_2_$__cuda_sm10x_tcgen05_guardrail_trap_unallocated_columns_being_dealloced - $__internal_1_$__cuda_sm10x_tcgen05_guardrail_trap_phase_invalid_during_alloc)
$__internal_1_$__cuda_sm10x_tcgen05_guardrail_trap_phase_invalid_during_alloc:
[----:B------:R-:W-:Y:S05]  /*8160*/  BPT.TRAP 0x1 ;  /* 0x000000040000795c */ /* 0x000fea0000300000 */
[----:B------:R-:W-:-:S04]  /*8170*/  MOV R3, 0x0 ;  /* 0x0000000000037802 */ /* 0x000fc80000000f00 */
[----:B------:R-:W-:Y:S05]  /*8180*/  RET.REL.NODEC R2 `(_ZN7cutlass13device_kernelINS_4gemm6kernel13GemmUniversalIN4cute5tupleIJiiiiEEENS1_10collective13CollectiveMmaINS1_35MainloopSm100TmaUmmaWarpSpecializedILi4ELi2ELi4ENS5_IJNS4_1CILi2EEENSA_ILi1EEESC_EEEEENS5_IJNSA_ILi128EEENSA_ILi64EEESG_EEENS_6half_tENS5_IJlSC_lEEESI_SJ_NS4_8TiledMMAINS4_8MMA_AtomIJNS4_26SM100_MMA_F16BF16_2x1SM_SSISI_SI_fLi128ELi64ELNS4_4UMMA5MajorE0ELSO_0ELNSN_7ScaleInE0ELSP_0EEEEEENS4_6LayoutINS5_IJSC_SC_SC_EEENS5_IJNSA_ILi0EEESU_SU_EEEEENS5_IJNS4_10UnderscoreESX_SX_EEEEENS4_18SM100_TMA_2SM_LOADENS4_14ComposedLayoutINS4_7SwizzleILi3ELi4ELi3EEENS4_18smem_ptr_flag_bitsILi16EEENSS_INS5_IJNSA_ILi8EEESG_EEENS5_IJSG_SC_EEEEEEEvNS4_8identityES10_S1A_vS1B_EENS_8epilogue10collective18CollectiveEpilogueINS1D_23Sm100TmaWarpSpecializedILi3ELi2ELi16ELb1ELb0EEEJNS5_IJSG_SG_SG_EEENS5_IJNSS_ISG_SC_EENSS_INS5_IJNSA_ILi16EEESB_EEENS5_IJSC_NSA_ILi32EEEEEEEEEEESI_SJ_SI_SJ_NS1D_6fusion15FusionCallbacksIS1H_NS1Q_17LinearCombinationISI_fSI_fLNS_15FloatRoundStyleE2EEES1I_S1P_JEEENS4_5SM1004TMEM4LOAD26SM100_TMEM_LOAD_32dp32b16xENS4_13SM90_TMA_LOADENS11_INS12_ILi1ELi4ELi3EEES15_NSS_INS5_IJS16_S1K_EEENS5_IJS1K_SC_EEEEEEENS4_39AutoVectorizingCopyWithAssumedAlignmentILi128EEENS4_14SM90_TMA_STOREES25_S27_S27_EEEvvEEEEvNT_6ParamsE) ;  /* 0xffffff7c029c7950 */ /* 0x000fea0003c3ffff */
        .weak           $__internal_2_$__cuda_sm10x_tcgen05_guardrail_trap_unallocated_columns_being_dealloced
        .type           $__internal_2_$__cuda_sm10x_tcgen05_guardrail_trap_unallocated_columns_being_dealloced,@function
        .size           $__internal_2_$__cuda_sm10x_tcgen05_guardrail_trap_unallocated_columns_being_dealloced,(.L_x_175 - $__internal_2_$__cuda_sm10x_tcgen05_guardrail_trap_unallocated_columns_being_dealloced)
$__internal_2_$__cuda_sm10x_tcgen05_guardrail_trap_unallocated_columns_being_dealloced:
[----:B------:R-:W-:Y:S05]  /*8190*/  BPT.TRAP 0x1 ;  /* 0x000000040000795c */ /* 0x000fea0000300000 */
[----:B------:R-:W-:-:S04]  /*81a0*/  HFMA2 R3, -RZ, RZ, 0, 0 ;  /* 0x00000000ff037431 */ /* 0x000fc800000001ff */
[----:B------:R-:W-:Y:S05]  /*81b0*/  RET.REL.NODEC R2 `(_ZN7cutlass13device_kernelINS_4gemm6kernel13GemmUniversalIN4cute5tupleIJiiiiEEENS1_10collective13CollectiveMmaINS1_35MainloopSm100TmaUmmaWarpSpecializedILi4ELi2ELi4ENS5_IJNS4_1CILi2EEENSA_ILi1EEESC_EEEEENS5_IJNSA_ILi128EEENSA_ILi64EEESG_EEENS_6half_tENS5_IJlSC_lEEESI_SJ_NS4_8TiledMMAINS4_8MMA_AtomIJNS4_26SM100_MMA_F16BF16_2x1SM_SSISI_SI_fLi128ELi64ELNS4_4UMMA5MajorE0ELSO_0ELNSN_7ScaleInE0ELSP_0EEEEEENS4_6LayoutINS5_IJSC_SC_SC_EEENS5_IJNSA_ILi0EEESU_SU_EEEEENS5_IJNS4_10UnderscoreESX_SX_EEEEENS4_18SM100_TMA_2SM_LOADENS4_14ComposedLayoutINS4_7SwizzleILi3ELi4ELi3EEENS4_18smem_ptr_flag_bitsILi16EEENSS_INS5_IJNSA_ILi8EEESG_EEENS5_IJSG_SC_EEEEEEEvNS4_8identityES10_S1A_vS1B_EENS_8epilogue10collective18CollectiveEpilogueINS1D_23Sm100TmaWarpSpecializedILi3ELi2ELi16ELb1ELb0EEEJNS5_IJSG_SG_SG_EEENS5_IJNSS_ISG_SC_EENSS_INS5_IJNSA_ILi16EEESB_EEENS5_IJSC_NSA_ILi32EEEEEEEEEEESI_SJ_SI_SJ_NS1D_6fusion15FusionCallbacksIS1H_NS1Q_17LinearCombinationISI_fSI_fLNS_15FloatRoundStyleE2EEES1I_S1P_JEEENS4_5SM1004TMEM4LOAD26SM100_TMEM_LOAD_32dp32b16xENS4_13SM90_TMA_LOADENS11_INS12_ILi1ELi4ELi3EEES15_NSS_INS5_IJS16_S1K_EEENS5_IJS1K_SC_EEEEEEENS4_39AutoVectorizingCopyWithAssumedAlignmentILi128EEENS4_14SM90_TMA_STOREES25_S27_S27_EEEvvEEEEvNT_6ParamsE) ;  /* 0xffffff7c02907950 */ /* 0x000fea0003c3ffff */
.L_x_174:
[----:B------:R-:W-:-:S00]  /*81c0*/  BRA `(.L_x_174) ;  /* 0xfffffffc00fc7947 */ /* 0x000fc0000383ffff */
[----:B------:R-:W-:-:S00]  /*81d0*/  NOP ;  /* 0x0000000000007918 */ /* 0x000fc00000000000 */
        /* <DEDUP_REMOVED lines=10> */
.L_x_175:


//--------------------- .nv.global.init           --------------------------
	.section	.nv.global.init,"aw",@progbits
.nv.global.init:
	.type		$str$27,@object
	.size		$str$27,($str$28 - $str$27)
$str$27:
        /*0000*/ 	.byte	0x28, 0x61, 0x64, 0x64, 0x72, 0x65, 0x73, 0x73, 0x20, 0x26, 0x20, 0x6d, 0x61, 0x73, 0x6b, 0x29
        /*0010*/ 	.byte	0x20, 0x3d, 0x3d, 0x20, 0x30, 0x00
	.type		$str$28,@object
	.size		$str$28,($str$26 - $str$28)
$str$28:
        /*0016*/ 	.byte	0x2f, 0x74, 0x6d, 0x70, 0x2f, 0x63, 0x75, 0x74, 0x6c, 0x61, 0x73, 0x73, 0x5f, 0x73, 0x77, 0x65
        /*0026*/ 	.byte	0x65, 0x70, 0x5f, 0x73, 0x72, 0x63, 0x2f, 0x69, 0x6e, 0x63, 0x6c, 0x75, 0x64, 0x65, 0x2f, 0x63
        /*0036*/ 	.byte	0x75, 0x74, 0x65, 0x2f, 0x70, 0x6f, 0x69, 0x6e, 0x74, 0x65, 0x72, 0x5f, 0x66, 0x6c, 0x61, 0x67
        /*0046*/ 	.byte	0x67, 0x65, 0x64, 0x2e, 0x68, 0x70, 0x70, 0x00
	.type		$str$26,@object
	.size		$str$26,($str$25 - $str$26)
$str$26:
        /*004e*/ 	.byte	0x2f, 0x74, 0x6d, 0x70, 0x2f, 0x63, 0x75, 0x74, 0x6c, 0x61, 0x73, 0x73, 0x5f, 0x73, 0x77, 0x65
        /*005e*/ 	.byte	0x65, 0x70, 0x5f, 0x73, 0x72, 0x63, 0x2f, 0x69, 0x6e, 0x63, 0x6c, 0x75, 0x64, 0x65, 0x2f, 0x63
        /*006e*/ 	.byte	0x75, 0x74, 0x65, 0x2f, 0x61, 0x74, 0x6f, 0x6d, 0x2f, 0x63, 0x6f, 0x70, 0x79, 0x5f, 0x74, 0x72
        /*007e*/ 	.byte	0x61, 0x69, 0x74, 0x73, 0x5f, 0x73, 0x6d, 0x31, 0x30, 0x30, 0x2e, 0x68, 0x70, 0x70, 0x00
	.type		$str$25,@object
	.size		$str$25,(__unnamed_1 - $str$25)
$str$25:
        /*008d*/ 	.byte	0x28, 0x28, 0x75, 0x69, 0x6e, 0x74, 0x33, 0x32, 0x5f, 0x74, 0x28, 0x74, 0x68, 0x72, 0x65, 0x61
        /*009d*/ 	.byte	0x64, 0x49, 0x64, 0x78, 0x2e, 0x78, 0x29, 0x20, 0x2f, 0x20, 0x33, 0x32, 0x29, 0x20, 0x25, 0x20
        /*00ad*/ 	.byte	0x34, 0x29, 0x20, 0x3d, 0x3d, 0x20, 0x28, 0x28, 0x28, 0x74, 0x6d, 0x65, 0x6d, 0x5f, 0x61, 0x64
        /*00bd*/ 	.byte	0x64, 0x72, 0x20, 0x3e, 0x3e, 0x20, 0x31, 0x36, 0x29, 0x20, 0x2f, 0x20, 0x33, 0x32, 0x29, 0x20
        /*00cd*/ 	.byte	0x25, 0x20, 0x34, 0x29, 0x00
	.type		__unnamed_1,@object
	.size		__unnamed_1,(__unnamed_2 - __unnamed_1)
__unnamed_1:
        /*00d2*/ 	.byte	0x61, 0x75, 0x74, 0x6f, 0x20, 0x63, 0x75, 0x74, 0x65, 0x3a, 0x3a, 0x61, 0x73, 0x5f, 0x70, 0x6f
        /* <DEDUP_REMOVED lines=24> */
        /*0262*/ 	.byte	0x34, 0x38, 0x3e, 0x3e, 0x3e, 0x3e, 0x5d, 0x00
	.type		__unnamed_2,@object
	.size		__unnamed_2,(.L_2 - __unnamed_2)
__unnamed_2:
        /* <DEDUP_REMOVED lines=40> */
        /*04ea*/ 	.byte	0x3a, 0x3a, 0x43, 0x3c, 0x30, 0x3e, 0x3e, 0x3e, 0x3e, 0x5d, 0x00
.L_2:


//--------------------- .nv.shared._ZN7cutlass13device_kernelINS_4gemm6kernel13GemmUniversalIN4cute5tupleIJiiiiEEENS1_10collective13CollectiveMmaINS1_35MainloopSm100TmaUmmaWarpSpecializedILi4ELi2ELi4ENS5_IJNS4_1CILi2EEENSA_ILi1EEESC_EEEEENS5_IJNSA_ILi128EEENSA_ILi64EEESG_EEENS_6half_tENS5_IJlSC_lEEESI_SJ_NS4_8TiledMMAINS4_8MMA_AtomIJNS4_26SM100_MMA_F16BF16_2x1SM_SSISI_SI_fLi128ELi64ELNS4_4UMMA5MajorE0ELSO_0ELNSN_7ScaleInE0ELSP_0EEEEEENS4_6LayoutINS5_IJSC_SC_SC_EEENS5_IJNSA_ILi0EEESU_SU_EEEEENS5_IJNS4_10UnderscoreESX_SX_EEEEENS4_18SM100_TMA_2SM_LOADENS4_14ComposedLayoutINS4_7SwizzleILi3ELi4ELi3EEENS4_18smem_ptr_flag_bitsILi16EEENSS_INS5_IJNSA_ILi8EEESG_EEENS5_IJSG_SC_EEEEEEEvNS4_8identityES10_S1A_vS1B_EENS_8epilogue10collective18CollectiveEpilogueINS1D_23Sm100TmaWarpSpecializedILi3ELi2ELi16ELb1ELb0EEEJNS5_IJSG_SG_SG_EEENS5_IJNSS_ISG_SC_EENSS_INS5_IJNSA_ILi16EEESB_EEENS5_IJSC_NSA_ILi32EEEEEEEEEEESI_SJ_SI_SJ_NS1D_6fusion15FusionCallbacksIS1H_NS1Q_17LinearCombinationISI_fSI_fLNS_15FloatRoundStyleE2EEES1I_S1P_JEEENS4_5SM1004TMEM4LOAD26SM100_TMEM_LOAD_32dp32b16xENS4_13SM90_TMA_LOADENS11_INS12_ILi1ELi4ELi3EEES15_NSS_INS5_IJS16_S1K_EEENS5_IJS1K_SC_EEEEEEENS4_39AutoVectorizingCopyWithAssumedAlignmentILi128EEENS4_14SM90_TMA_STOREES25_S27_S27_EEEvvEEEEvNT_6ParamsE --------------------------
	.section	.nv.shared._ZN7cutlass13device_kernelINS_4gemm6kernel13GemmUniversalIN4cute5tupleIJiiiiEEENS1_10collective13CollectiveMmaINS1_35MainloopSm100TmaUmmaWarpSpecializedILi4ELi2ELi4ENS5_IJNS4_1CILi2EEENSA_ILi1EEESC_EEEEENS5_IJNSA_ILi128EEENSA_ILi64EEESG_EEENS_6half_tENS5_IJlSC_lEEESI_SJ_NS4_8TiledMMAINS4_8MMA_AtomIJNS4_26SM100_MMA_F16BF16_2x1SM_SSISI_SI_fLi128ELi64ELNS4_4UMMA5MajorE0ELSO_0ELNSN_7ScaleInE0ELSP_0EEEEEENS4_6LayoutINS5_IJSC_SC_SC_EEENS5_IJNSA_ILi0EEESU_SU_EEEEENS5_IJNS4_10UnderscoreESX_SX_EEEEENS4_18SM100_TMA_2SM_LOADENS4_14ComposedLayoutINS4_7SwizzleILi3ELi4ELi3EEENS4_18smem_ptr_flag_bitsILi16EEENSS_INS5_IJNSA_ILi8EEESG_EEENS5_IJSG_SC_EEEEEEEvNS4_8identityES10_S1A_vS1B_EENS_8epilogue10collective18CollectiveEpilogueINS1D_23Sm100TmaWarpSpecializedILi3ELi2ELi16ELb1ELb0EEEJNS5_IJSG_SG_SG_EEENS5_IJNSS_ISG_SC_EENSS_INS5_IJNSA_ILi16EEESB_EEENS5_IJSC_NSA_ILi32EEEEEEEEEEESI_SJ_SI_SJ_NS1D_6fusion15FusionCallbacksIS1H_NS1Q_17LinearCombinationISI_fSI_fLNS_15FloatRoundStyleE2EEES1I_S1P_JEEENS4_5SM1004TMEM4LOAD26SM100_TMEM_LOAD_32dp32b16xENS4_13SM90_TMA_LOADENS11_INS12_ILi1ELi4ELi3EEES15_NSS_INS5_IJS16_S1K_EEENS5_IJS1K_SC_EEEEEEENS4_39AutoVectorizingCopyWithAssumedAlignmentILi128EEENS4_14SM90_TMA_STOREES25_S27_S27_EEEvvEEEEvNT_6ParamsE,"aw",@nobits
	.sectionflags	@""
	.align	16
	.zero		1024


//--------------------- .nv.shared.reserved.0     --------------------------
	.section	.nv.shared.reserved.0,"aw",@nobits
	.weak		__nv_reservedSMEM_offset_0_alias
	.size		__nv_reservedSMEM_offset_0_alias, 0, 64
	.other		__nv_reservedSMEM_offset_0_alias,@"STO_CUDA_RESERVED_SHARED STV_DEFAULT"
__nv_reservedSMEM_offset_0_alias:
	.zero		0
.nv.shared.reserved.0:
	.zero		64
	.weak		__nv_reservedSMEM_tcgen05_partition
	.type		__nv_reservedSMEM_tcgen05_partition,@object
	.size		__nv_reservedSMEM_tcgen05_partition,(.L_0 - __nv_reservedSMEM_tcgen05_partition)
__nv_reservedSMEM_tcgen05_partition:
	.zero		32
.L_0:


//--------------------- .nv.global                --------------------------
	.section	.nv.global,"aw",@nobits
.nv.global:
	.type		_ZN39_INTERNAL_e8a72477_4_k_cu_a2c239ba_72044cute1_E,@object
	.size		_ZN39_INTERNAL_e8a72477_4_k_cu_a2c239ba_72044cute1_E,(_ZN39_INTERNAL_e8a72477_4_k_cu_a2c239ba_72044cuda3std3__45__cpo6cbeginE - _ZN39_INTERNAL_e8a72477_4_k_cu_a2c239ba_72044cute1_E)
_ZN39_INTERNAL_e8a72477_4_k_cu_a2c239ba_72044cute1_E:
	.zero		1
	.type		_ZN39_INTERNAL_e8a72477_4_k_cu_a2c239ba_72044cuda3std3__45__cpo6cbeginE,@object
	.size		_ZN39_INTERNAL_e8a72477_4_k_cu_a2c239ba_72044cuda3std3__45__cpo6cbeginE,(_ZN39_INTERNAL_e8a72477_4_k_cu_a2c239ba_72044cuda3std3__48in_placeE - _ZN39_INTERNAL_e8a72477_4_k_cu_a2c239ba_72044cuda3std3__45__cpo6cbeginE)
_ZN39_INTERNAL_e8a72477_4_k_cu_a2c239ba_72044cuda3std3__45__cpo6cbeginE:
	.zero		1
	.type		_ZN39_INTERNAL_e8a72477_4_k_cu_a2c239ba_72044cuda3std3__48in_placeE,@object
	.size		_ZN39_INTERNAL_e8a72477_4_k_cu_a2c239ba_72044cuda3std3__48in_placeE,(_ZN39_INTERNAL_e8a72477_4_k_cu_a2c239ba_72044cuda3std6ranges3__45__cpo9iter_moveE - _ZN39_INTERNAL_e8a72477_4_k_cu_a2c239ba_72044cuda3std3__48in_placeE)
_ZN39_INTERNAL_e8a72477_4_k_cu_a2c239ba_72044cuda3std3__48in_placeE:
	.zero		1
	.type		_ZN39_INTERNAL_e8a72477_4_k_cu_a2c239ba_72044cuda3std6ranges3__45__cpo9iter_moveE,@object
	.size		_ZN39_INTERNAL_e8a72477_4_k_cu_a2c239ba_72044cuda3std6ranges3__45__cpo9iter_moveE,(_ZN39_INTERNAL_e8a72477_4_k_cu_a2c239ba_72044cuda3std3__45__cpo5beginE - _ZN39_INTERNAL_e8a72477_4_k_cu_a2c239ba_72044cuda3std6ranges3__45__cpo9iter_moveE)
_ZN39_INTERNAL_e8a72477_4_k_cu_a2c239ba_72044cuda3std6ranges3__45__cpo9iter_moveE:
	.zero		1
	.type		_ZN39_INTERNAL_e8a72477_4_k_cu_a2c239ba_72044cuda3std3__45__cpo5beginE,@object
	.size		_ZN39_INTERNAL_e8a72477_4_k_cu_a2c239ba_72044cuda3std3__45__cpo5beginE,(_ZN39_INTERNAL_e8a72477_4_k_cu_a2c239ba_72044cuda3std3__441_GLOBAL__N__e8a72477_4_k_cu_a2c239ba_72046ignoreE - _ZN39_INTERNAL_e8a72477_4_k_cu_a2c239ba_72044cuda3std3__45__cpo5beginE)
_ZN39_INTERNAL_e8a72477_4_k_cu_a2c239ba_72044cuda3std3__45__cpo5beginE:
	.zero		1
	.type		_ZN39_INTERNAL_e8a72477_4_k_cu_a2c239ba_72044cuda3std3__441_GLOBAL__N__e8a72477_4_k_cu_a2c239ba_72046ignoreE,@object
	.size		_ZN39_INTERNAL_e8a72477_4_k_cu_a2c239ba_72044cuda3std3__441_GLOBAL__N__e8a72477_4_k_cu_a2c239ba_72046ignoreE,(_ZN39_INTERNAL_e8a72477_4_k_cu_a2c239ba_72044cute7productE - _ZN39_INTERNAL_e8a72477_4_k_cu_a2c239ba_72044cuda3std3__441_GLOBAL__N__e8a72477_4_k_cu_a2c239ba_72046ignoreE)
_ZN39_INTERNAL_e8a72477_4_k_cu_a2c239ba_72044cuda3std3__441_GLOBAL__N__e8a72477_4_k_cu_a2c239ba_72046ignoreE:
	.zero		1
	.type		_ZN39_INTERNAL_e8a72477_4_k_cu_a2c239ba_72044cute7productE,@object
	.size		_ZN39_INTERNAL_e8a72477_4_k_cu_a2c239ba_72044cute7productE,(_ZN39_INTERNAL_e8a72477_4_k_cu_a2c239ba_72044cuda3std3__45__cpo3endE - _ZN39_INTERNAL_e8a72477_4_k_cu_a2c239ba_72044cute7productE)
_ZN39_INTERNAL_e8a72477_4_k_cu_a2c239ba_72044cute7productE:
	.zero		1
	.type		_ZN39_INTERNAL_e8a72477_4_k_cu_a2c239ba_72044cuda3std3__45__cpo3endE,@object
	.size		_ZN39_INTERNAL_e8a72477_4_k_cu_a2c239ba_72044cuda3std3__45__cpo3endE,(_ZN39_INTERNAL_e8a72477_4_k_cu_a2c239ba_72044cuda3std3__419piecewise_constructE - _ZN39_INTERNAL_e8a72477_4_k_cu_a2c239ba_72044cuda3std3__45__cpo3endE)
_ZN39_INTERNAL_e8a72477_4_k_cu_a2c239ba_72044cuda3std3__45__cpo3endE:
	.zero		1
	.type		_ZN39_INTERNAL_e8a72477_4_k_cu_a2c239ba_72044cuda3std3__419piecewise_constructE,@object
	.size		_ZN39_INTERNAL_e8a72477_4_k_cu_a2c239ba_72044cuda3std3__419piecewise_constructE,(_ZN39_INTERNAL_e8a72477_4_k_cu_a2c239ba_72044cuda3std3__45__cpo4cendE - _ZN39_INTERNAL_e8a72477_4_k_cu_a2c239ba_72044cuda3std3__419piecewise_constructE)
_ZN39_INTERNAL_e8a72477_4_k_cu_a2c239ba_72044cuda3std3__419piecewise_constructE:
	.zero		1
	.type		_ZN39_INTERNAL_e8a72477_4_k_cu_a2c239ba_72044cuda3std3__45__cpo4cendE,@object
	.size		_ZN39_INTERNAL_e8a72477_4_k_cu_a2c239ba_72044cuda3std3__45__cpo4cendE,(_ZN39_INTERNAL_e8a72477_4_k_cu_a2c239ba_72044cuda3std6ranges3__45__cpo4swapE - _ZN39_INTERNAL_e8a72477_4_k_cu_a2c239ba_72044cuda3std3__45__cpo4cendE)
_ZN39_INTERNAL_e8a72477_4_k_cu_a2c239ba_72044cuda3std3__45__cpo4cendE:
	.zero		1
	.type		_ZN39_INTERNAL_e8a72477_4_k_cu_a2c239ba_72044cuda3std6ranges3__45__cpo4swapE,@object
	.size		_ZN39_INTERNAL_e8a72477_4_k_cu_a2c239ba_72044cuda3std6ranges3__45__cpo4swapE,(.L_10 - _ZN39_INTERNAL_e8a72477_4_k_cu_a2c239ba_72044cuda3std6ranges3__45__cpo4swapE)
_ZN39_INTERNAL_e8a72477_4_k_cu_a2c239ba_72044cuda3std6ranges3__45__cpo4swapE:
	.zero		1
.L_10:


//--------------------- .nv.constant0._ZN7cutlass13device_kernelINS_4gemm6kernel13GemmUniversalIN4cute5tupleIJiiiiEEENS1_10collective13CollectiveMmaINS1_35MainloopSm100TmaUmmaWarpSpecializedILi4ELi2ELi4ENS5_IJNS4_1CILi2EEENSA_ILi1EEESC_EEEEENS5_IJNSA_ILi128EEENSA_ILi64EEESG_EEENS_6half_tENS5_IJlSC_lEEESI_SJ_NS4_8TiledMMAINS4_8MMA_AtomIJNS4_26SM100_MMA_F16BF16_2x1SM_SSISI_SI_fLi128ELi64ELNS4_4UMMA5MajorE0ELSO_0ELNSN_7ScaleInE0ELSP_0EEEEEENS4_6LayoutINS5_IJSC_SC_SC_EEENS5_IJNSA_ILi0EEESU_SU_EEEEENS5_IJNS4_10UnderscoreESX_SX_EEEEENS4_18SM100_TMA_2SM_LOADENS4_14ComposedLayoutINS4_7SwizzleILi3ELi4ELi3EEENS4_18smem_ptr_flag_bitsILi16EEENSS_INS5_IJNSA_ILi8EEESG_EEENS5_IJSG_SC_EEEEEEEvNS4_8identityES10_S1A_vS1B_EENS_8epilogue10collective18CollectiveEpilogueINS1D_23Sm100TmaWarpSpecializedILi3ELi2ELi16ELb1ELb0EEEJNS5_IJSG_SG_SG_EEENS5_IJNSS_ISG_SC_EENSS_INS5_IJNSA_ILi16EEESB_EEENS5_IJSC_NSA_ILi32EEEEEEEEEEESI_SJ_SI_SJ_NS1D_6fusion15FusionCallbacksIS1H_NS1Q_17LinearCombinationISI_fSI_fLNS_15FloatRoundStyleE2EEES1I_S1P_JEEENS4_5SM1004TMEM4LOAD26SM100_TMEM_LOAD_32dp32b16xENS4_13SM90_TMA_LOADENS11_INS12_ILi1ELi4ELi3EEES15_NSS_INS5_IJS16_S1K_EEENS5_IJS1K_SC_EEEEEEENS4_39AutoVectorizingCopyWithAssumedAlignmentILi128EEENS4_14SM90_TMA_STOREES25_S27_S27_EEEvvEEEEvNT_6ParamsE --------------------------
	.section	.nv.constant0._ZN7cutlass13device_kernelINS_4gemm6kernel13GemmUniversalIN4cute5tupleIJiiiiEEENS1_10collective13CollectiveMmaINS1_35MainloopSm100TmaUmmaWarpSpecializedILi4ELi2ELi4ENS5_IJNS4_1CILi2EEENSA_ILi1EEESC_EEEEENS5_IJNSA_ILi128EEENSA_ILi64EEESG_EEENS_6half_tENS5_IJlSC_lEEESI_SJ_NS4_8TiledMMAINS4_8MMA_AtomIJNS4_26SM100_MMA_F16BF16_2x1SM_SSISI_SI_fLi128ELi64ELNS4_4UMMA5MajorE0ELSO_0ELNSN_7ScaleInE0ELSP_0EEEEEENS4_6LayoutINS5_IJSC_SC_SC_EEENS5_IJNSA_ILi0EEESU_SU_EEEEENS5_IJNS4_10UnderscoreESX_SX_EEEEENS4_18SM100_TMA_2SM_LOADENS4_14ComposedLayoutINS4_7SwizzleILi3ELi4ELi3EEENS4_18smem_ptr_flag_bitsILi16EEENSS_INS5_IJNSA_ILi8EEESG_EEENS5_IJSG_SC_EEEEEEEvNS4_8identityES10_S1A_vS1B_EENS_8epilogue10collective18CollectiveEpilogueINS1D_23Sm100TmaWarpSpecializedILi3ELi2ELi16ELb1ELb0EEEJNS5_IJSG_SG_SG_EEENS5_IJNSS_ISG_SC_EENSS_INS5_IJNSA_ILi16EEESB_EEENS5_IJSC_NSA_ILi32EEEEEEEEEEESI_SJ_SI_SJ_NS1D_6fusion15FusionCallbacksIS1H_NS1Q_17LinearCombinationISI_fSI_fLNS_15FloatRoundStyleE2EEES1I_S1P_JEEENS4_5SM1004TMEM4LOAD26SM100_TMEM_LOAD_32dp32b16xENS4_13SM90_TMA_LOADENS11_INS12_ILi1ELi4ELi3EEES15_NSS_INS5_IJS16_S1K_EEENS5_IJS1K_SC_EEEEEEENS4_39AutoVectorizingCopyWithAssumedAlignmentILi128EEENS4_14SM90_TMA_STOREES25_S27_S27_EEEvvEEEEvNT_6ParamsE,"a",@progbits
	.sectionflags	@""
	.align	4
.nv.constant0._ZN7cutlass13device_kernelINS_4gemm6kernel13GemmUniversalIN4cute5tupleIJiiiiEEENS1_10collective13CollectiveMmaINS1_35MainloopSm100TmaUmmaWarpSpecializedILi4ELi2ELi4ENS5_IJNS4_1CILi2EEENSA_ILi1EEESC_EEEEENS5_IJNSA_ILi128EEENSA_ILi64EEESG_EEENS_6half_tENS5_IJlSC_lEEESI_SJ_NS4_8TiledMMAINS4_8MMA_AtomIJNS4_26SM100_MMA_F16BF16_2x1SM_SSISI_SI_fLi128ELi64ELNS4_4UMMA5MajorE0ELSO_0ELNSN_7ScaleInE0ELSP_0EEEEEENS4_6LayoutINS5_IJSC_SC_SC_EEENS5_IJNSA_ILi0EEESU_SU_EEEEENS5_IJNS4_10UnderscoreESX_SX_EEEEENS4_18SM100_TMA_2SM_LOADENS4_14ComposedLayoutINS4_7SwizzleILi3ELi4ELi3EEENS4_18smem_ptr_flag_bitsILi16EEENSS_INS5_IJNSA_ILi8EEESG_EEENS5_IJSG_SC_EEEEEEEvNS4_8identityES10_S1A_vS1B_EENS_8epilogue10collective18CollectiveEpilogueINS1D_23Sm100TmaWarpSpecializedILi3ELi2ELi16ELb1ELb0EEEJNS5_IJSG_SG_SG_EEENS5_IJNSS_ISG_SC_EENSS_INS5_IJNSA_ILi16EEESB_EEENS5_IJSC_NSA_ILi32EEEEEEEEEEESI_SJ_SI_SJ_NS1D_6fusion15FusionCallbacksIS1H_NS1Q_17LinearCombinationISI_fSI_fLNS_15FloatRoundStyleE2EEES1I_S1P_JEEENS4_5SM1004TMEM4LOAD26SM100_TMEM_LOAD_32dp32b16xENS4_13SM90_TMA_LOADENS11_INS12_ILi1ELi4ELi3EEES15_NSS_INS5_IJS16_S1K_EEENS5_IJS1K_SC_EEEEEEENS4_39AutoVectorizingCopyWithAssumedAlignmentILi128EEENS4_14SM90_TMA_STOREES25_S27_S27_EEEvvEEEEvNT_6ParamsE:
	.zero		2944


//--------------------- SYMBOLS --------------------------

	.type		.nv.reservedSmem.offset0,@object
	.size		.nv.reservedSmem.offset0,0x4
	.type		.nv.reservedSmem.cap,@object
	.size		.nv.reservedSmem.cap,0x4
	.type		__assertfail,@function
